def attn_fwd(
    Q,
    K,
    V,
    Out,
    Lse,
    sm_scale,
    stride_qz,
    stride_qh,
    stride_qm,
    stride_qk,
    stride_kz,
    stride_kh,
    stride_kn,
    stride_kk,
    stride_vz,
    stride_vh,
    stride_vn,
    stride_vk,
    stride_oz,
    stride_oh,
    stride_om,
    stride_ok,
    seqlen_q,
    seqlen_k,
    BLOCK_M: tl.constexpr,
    BLOCK_N: tl.constexpr,
    HEAD_DIM: tl.constexpr,
    CAUSAL: tl.constexpr,
):
    start_m = tl.program_id(0)
    off_hz = tl.program_id(1)
    q_off = off_hz * stride_qh
    k_off = off_hz * stride_kh
    v_off = off_hz * stride_vh
    offs_m = start_m * BLOCK_M + tl.arange(0, BLOCK_M)
    offs_d = tl.arange(0, HEAD_DIM)
    offs_n = tl.arange(0, BLOCK_N)
    q_ptrs = Q + q_off + offs_m[:, None] * stride_qm + offs_d[None, :] * stride_qk
    k_ptrs = K + k_off + offs_d[:, None] * stride_kk + offs_n[None, :] * stride_kn
    v_ptrs = V + v_off + offs_n[:, None] * stride_vn + offs_d[None, :] * stride_vk
    m_i = tl.full([BLOCK_M], float("-inf"), dtype=tl.float32)
    l_i = tl.zeros([BLOCK_M], dtype=tl.float32) + 1.0
    acc = tl.zeros([BLOCK_M, HEAD_DIM], dtype=tl.float32)
    q = tl.load(q_ptrs)
    acc, l_i, m_i = _attn_fwd_inner(
        acc,
        l_i,
        m_i,
        q,
        k_ptrs,
        v_ptrs,
        sm_scale,
        stride_kn,
        stride_vn,
        start_m,
        seqlen_k,
        BLOCK_M,
        BLOCK_N,
        HEAD_DIM,
        CAUSAL,
    )
    acc = acc / l_i[:, None]
    lse = m_i + tl.math.log2(l_i) / 1.4426950408889634
    o_ptrs = (
        Out
        + off_hz * stride_oh
        + offs_m[:, None] * stride_om
        + offs_d[None, :] * stride_ok
    )
    tl.store(o_ptrs, acc.to(Out.dtype.element_ty))
    tl.store(Lse + off_hz * seqlen_q + offs_m, lse)

# config = {"BLOCK_M": 256, "BLOCK_N": 32, "HEAD_DIM": 64, "arch": "sm_100", "causal": false, "dtype": "bf16", "num_stages": 4, "num_warps": 16}
# arch = sm_100


// ===== COMPILED SASS (sm_100a) =====

	.target	sm_100a

	.elftype	@"ET_EXEC"


//--------------------- .note.nv.tkinfo           --------------------------
	.section	.note.nv.tkinfo,"",@"SHT_NOTE"
	.sectionflags	@"SHF_NOTE_NV_TKINFO"
	.tkinfo
        /*0018*/ 	.word	0x00000081
        /*0030*/ 	.string	""
        /*0030*/ 	.string	"ptxas-blackwell"
        /*0030*/ 	.string	"Cuda compilation tools, release 12.9, V12.9.86"
        /*0030*/ 	.string	"Build cuda_12.9.r12.9/compiler.36037853_0"
        /*0030*/ 	.string	"-v  -suppress-debug-info  -lineinfo  -arch sm_100a "



//--------------------- .note.nv.cuver            --------------------------
	.section	.note.nv.cuver,"",@"SHT_NOTE"
	.sectionflags	@"SHF_NOTE_NV_CUVER"
        /*0018*/ 	.short	0x0001
        /*001a*/ 	.short	0x0064
        /*001c*/ 	.short	0x0001
        /*001e*/ 	.short	0x0000
        /*0020*/ 	.short	0x0001
        /*0022*/ 	.short	0x0000


//--------------------- .nv.info                  --------------------------
	.section	.nv.info,"",@"SHT_CUDA_INFO"
	.align	4


	//----- nvinfo : EIATTR_REGCOUNT
	.align		4
        /*0000*/ 	.byte	0x04, 0x2f
        /*0002*/ 	.short	(.L_2 - .L_1)
	.align		4
.L_1:
        /*0004*/ 	.word	index@(attn_fwd)
        /*0008*/ 	.word	0x0000007e


	//----- nvinfo : EIATTR_FRAME_SIZE
	.align		4
.L_2:
        /*000c*/ 	.byte	0x04, 0x11
        /*000e*/ 	.short	(.L_4 - .L_3)
	.align		4
.L_3:
        /*0010*/ 	.word	index@(attn_fwd)
        /*0014*/ 	.word	0x00000000


	//----- nvinfo : EIATTR_MIN_STACK_SIZE
	.align		4
.L_4:
        /*0018*/ 	.byte	0x04, 0x12
        /*001a*/ 	.short	(.L_6 - .L_5)
	.align		4
.L_5:
        /*001c*/ 	.word	index@(attn_fwd)
        /*0020*/ 	.word	0x00000000
.L_6:


//--------------------- .nv.info.attn_fwd         --------------------------
	.section	.nv.info.attn_fwd,"",@"SHT_CUDA_INFO"
	.sectionflags	@""
	.align	4


	//----- nvinfo : EIATTR_CUDA_API_VERSION
	.align		4
        /*0000*/ 	.byte	0x04, 0x37
        /*0002*/ 	.short	(.L_8 - .L_7)
.L_7:
        /*0004*/ 	.word	0x00000081


	//----- nvinfo : EIATTR_KPARAM_INFO
	.align		4
.L_8:
        /*0008*/ 	.byte	0x04, 0x17
        /*000a*/ 	.short	(.L_10 - .L_9)
.L_9:
        /*000c*/ 	.word	0x00000000
        /*0010*/ 	.short	0x0019
        /*0012*/ 	.short	0x0080
        /*0014*/ 	.byte	0x00, 0xf4, 0x21, 0x00


	//----- nvinfo : EIATTR_KPARAM_INFO
	.align		4
.L_10:
        /*0018*/ 	.byte	0x04, 0x17
        /*001a*/ 	.short	(.L_12 - .L_11)
.L_11:
        /*001c*/ 	.word	0x00000000
        /*0020*/ 	.short	0x0018
        /*0022*/ 	.short	0x0078
        /*0024*/ 	.byte	0x00, 0xf4, 0x21, 0x00


	//----- nvinfo : EIATTR_KPARAM_INFO
	.align		4
.L_12:
        /*0028*/ 	.byte	0x04, 0x17
        /*002a*/ 	.short	(.L_14 - .L_13)
.L_13:
        /*002c*/ 	.word	0x00000000
        /*0030*/ 	.short	0x0017
        /*0032*/ 	.short	0x0070
        /*0034*/ 	.byte	0x00, 0xf0, 0x11, 0x00


	//----- nvinfo : EIATTR_KPARAM_INFO
	.align		4
.L_14:
        /*0038*/ 	.byte	0x04, 0x17
        /*003a*/ 	.short	(.L_16 - .L_15)
.L_15:
        /*003c*/ 	.word	0x00000000
        /*0040*/ 	.short	0x0016
        /*0042*/ 	.short	0x006c
        /*0044*/ 	.byte	0x00, 0xf0, 0x11, 0x00


	//----- nvinfo : EIATTR_KPARAM_INFO
	.align		4
.L_16:
        /*0048*/ 	.byte	0x04, 0x17
        /*004a*/ 	.short	(.L_18 - .L_17)
.L_17:
        /*004c*/ 	.word	0x00000000
        /*0050*/ 	.short	0x0015
        /*0052*/ 	.short	0x0068
        /*0054*/ 	.byte	0x00, 0xf0, 0x11, 0x00


	//----- nvinfo : EIATTR_KPARAM_INFO
	.align		4
.L_18:
        /*0058*/ 	.byte	0x04, 0x17
        /*005a*/ 	.short	(.L_20 - .L_19)
.L_19:
        /*005c*/ 	.word	0x00000000
        /*0060*/ 	.short	0x0014
        /*0062*/ 	.short	0x0064
        /*0064*/ 	.byte	0x00, 0xf0, 0x11, 0x00


	//----- nvinfo : EIATTR_KPARAM_INFO
	.align		4
.L_20:
        /*0068*/ 	.byte	0x04, 0x17
        /*006a*/ 	.short	(.L_22 - .L_21)
.L_21:
        /*006c*/ 	.word	0x00000000
        /*0070*/ 	.short	0x0013
        /*0072*/ 	.short	0x0060
        /*0074*/ 	.byte	0x00, 0xf0, 0x11, 0x00


	//----- nvinfo : EIATTR_KPARAM_INFO
	.align		4
.L_22:
        /*0078*/ 	.byte	0x04, 0x17
        /*007a*/ 	.short	(.L_24 - .L_23)
.L_23:
        /*007c*/ 	.word	0x00000000
        /*0080*/ 	.short	0x0012
        /*0082*/ 	.short	0x005c
        /*0084*/ 	.byte	0x00, 0xf0, 0x11, 0x00


	//----- nvinfo : EIATTR_KPARAM_INFO
	.align		4
.L_24:
        /*0088*/ 	.byte	0x04, 0x17
        /*008a*/ 	.short	(.L_26 - .L_25)
.L_25:
        /*008c*/ 	.word	0x00000000
        /*0090*/ 	.short	0x0011
        /*0092*/ 	.short	0x0058
        /*0094*/ 	.byte	0x00, 0xf0, 0x11, 0x00


	//----- nvinfo : EIATTR_KPARAM_INFO
	.align		4
.L_26:
        /*0098*/ 	.byte	0x04, 0x17
        /*009a*/ 	.short	(.L_28 - .L_27)
.L_27:
        /*009c*/ 	.word	0x00000000
        /*00a0*/ 	.short	0x0010
        /*00a2*/ 	.short	0x0054
        /*00a4*/ 	.byte	0x00, 0xf0, 0x11, 0x00


	//----- nvinfo : EIATTR_KPARAM_INFO
	.align		4
.L_28:
        /*00a8*/ 	.byte	0x04, 0x17
        /*00aa*/ 	.short	(.L_30 - .L_29)
.L_29:
        /*00ac*/ 	.word	0x00000000
        /*00b0*/ 	.short	0x000f
        /*00b2*/ 	.short	0x0050
        /*00b4*/ 	.byte	0x00, 0xf0, 0x11, 0x00


	//----- nvinfo : EIATTR_KPARAM_INFO
	.align		4
.L_30:
        /*00b8*/ 	.byte	0x04, 0x17
        /*00ba*/ 	.short	(.L_32 - .L_31)
.L_31:
        /*00bc*/ 	.word	0x00000000
        /*00c0*/ 	.short	0x000e
        /*00c2*/ 	.short	0x004c
        /*00c4*/ 	.byte	0x00, 0xf0, 0x11, 0x00


	//----- nvinfo : EIATTR_KPARAM_INFO
	.align		4
.L_32:
        /*00c8*/ 	.byte	0x04, 0x17
        /*00ca*/ 	.short	(.L_34 - .L_33)
.L_33:
        /*00cc*/ 	.word	0x00000000
        /*00d0*/ 	.short	0x000d
        /*00d2*/ 	.short	0x0048
        /*00d4*/ 	.byte	0x00, 0xf0, 0x11, 0x00


	//----- nvinfo : EIATTR_KPARAM_INFO
	.align		4
.L_34:
        /*00d8*/ 	.byte	0x04, 0x17
        /*00da*/ 	.short	(.L_36 - .L_35)
.L_35:
        /*00dc*/ 	.word	0x00000000
        /*00e0*/ 	.short	0x000c
        /*00e2*/ 	.short	0x0044
        /*00e4*/ 	.byte	0x00, 0xf0, 0x11, 0x00


	//----- nvinfo : EIATTR_KPARAM_INFO
	.align		4
.L_36:
        /*00e8*/ 	.byte	0x04, 0x17
        /*00ea*/ 	.short	(.L_38 - .L_37)
.L_37:
        /*00ec*/ 	.word	0x00000000
        /*00f0*/ 	.short	0x000b
        /*00f2*/ 	.short	0x0040
        /*00f4*/ 	.byte	0x00, 0xf0, 0x11, 0x00


	//----- nvinfo : EIATTR_KPARAM_INFO
	.align		4
.L_38:
        /*00f8*/ 	.byte	0x04, 0x17
        /*00fa*/ 	.short	(.L_40 - .L_39)
.L_39:
        /*00fc*/ 	.word	0x00000000
        /*0100*/ 	.short	0x000a
        /*0102*/ 	.short	0x003c
        /*0104*/ 	.byte	0x00, 0xf0, 0x11, 0x00


	//----- nvinfo : EIATTR_KPARAM_INFO
	.align		4
.L_40:
        /*0108*/ 	.byte	0x04, 0x17
        /*010a*/ 	.short	(.L_42 - .L_41)
.L_41:
        /*010c*/ 	.word	0x00000000
        /*0110*/ 	.short	0x0009
        /*0112*/ 	.short	0x0038
        /*0114*/ 	.byte	0x00, 0xf0, 0x11, 0x00


	//----- nvinfo : EIATTR_KPARAM_INFO
	.align		4
.L_42:
        /*0118*/ 	.byte	0x04, 0x17
        /*011a*/ 	.short	(.L_44 - .L_43)
.L_43:
        /*011c*/ 	.word	0x00000000
        /*0120*/ 	.short	0x0008
        /*0122*/ 	.short	0x0034
        /*0124*/ 	.byte	0x00, 0xf0, 0x11, 0x00


	//----- nvinfo : EIATTR_KPARAM_INFO
	.align		4
.L_44:
        /*0128*/ 	.byte	0x04, 0x17
        /*012a*/ 	.short	(.L_46 - .L_45)
.L_45:
        /*012c*/ 	.word	0x00000000
        /*0130*/ 	.short	0x0007
        /*0132*/ 	.short	0x0030
        /*0134*/ 	.byte	0x00, 0xf0, 0x11, 0x00


	//----- nvinfo : EIATTR_KPARAM_INFO
	.align		4
.L_46:
        /*0138*/ 	.byte	0x04, 0x17
        /*013a*/ 	.short	(.L_48 - .L_47)
.L_47:
        /*013c*/ 	.word	0x00000000
        /*0140*/ 	.short	0x0006
        /*0142*/ 	.short	0x002c
        /*0144*/ 	.byte	0x00, 0xf0, 0x11, 0x00


	//----- nvinfo : EIATTR_KPARAM_INFO
	.align		4
.L_48:
        /*0148*/ 	.byte	0x04, 0x17
        /*014a*/ 	.short	(.L_50 - .L_49)
.L_49:
        /*014c*/ 	.word	0x00000000
        /*0150*/ 	.short	0x0005
        /*0152*/ 	.short	0x0028
        /*0154*/ 	.byte	0x00, 0xf0, 0x11, 0x00


	//----- nvinfo : EIATTR_KPARAM_INFO
	.align		4
.L_50:
        /*0158*/ 	.byte	0x04, 0x17
        /*015a*/ 	.short	(.L_52 - .L_51)
.L_51:
        /*015c*/ 	.word	0x00000000
        /*0160*/ 	.short	0x0004
        /*0162*/ 	.short	0x0020
        /*0164*/ 	.byte	0x00, 0xf4, 0x21, 0x00


	//----- nvinfo : EIATTR_KPARAM_INFO
	.align		4
.L_52:
        /*0168*/ 	.byte	0x04, 0x17
        /*016a*/ 	.short	(.L_54 - .L_53)
.L_53:
        /*016c*/ 	.word	0x00000000
        /*0170*/ 	.short	0x0003
        /*0172*/ 	.short	0x0018
        /*0174*/ 	.byte	0x00, 0xf4, 0x21, 0x00


	//----- nvinfo : EIATTR_KPARAM_INFO
	.align		4
.L_54:
        /*0178*/ 	.byte	0x04, 0x17
        /*017a*/ 	.short	(.L_56 - .L_55)
.L_55:
        /*017c*/ 	.word	0x00000000
        /*0180*/ 	.short	0x0002
        /*0182*/ 	.short	0x0010
        /*0184*/ 	.byte	0x00, 0xf4, 0x21, 0x00


	//----- nvinfo : EIATTR_KPARAM_INFO
	.align		4
.L_56:
        /*0188*/ 	.byte	0x04, 0x17
        /*018a*/ 	.short	(.L_58 - .L_57)
.L_57:
        /*018c*/ 	.word	0x00000000
        /*0190*/ 	.short	0x0001
        /*0192*/ 	.short	0x0008
        /*0194*/ 	.byte	0x00, 0xf4, 0x21, 0x00


	//----- nvinfo : EIATTR_KPARAM_INFO
	.align		4
.L_58:
        /*0198*/ 	.byte	0x04, 0x17
        /*019a*/ 	.short	(.L_60 - .L_59)
.L_59:
        /*019c*/ 	.word	0x00000000
        /*01a0*/ 	.short	0x0000
        /*01a2*/ 	.short	0x0000
        /*01a4*/ 	.byte	0x00, 0xf4, 0x21, 0x00


	//----- nvinfo : EIATTR_SPARSE_MMA_MASK
	.align		4
.L_60:
        /*01a8*/ 	.byte	0x03, 0x50
        /*01aa*/ 	.short	0x0000


	//----- nvinfo : EIATTR_MAXREG_COUNT
	.align		4
        /*01ac*/ 	.byte	0x03, 0x1b
        /*01ae*/ 	.short	0x0080


	//----- nvinfo : EIATTR_NUM_BARRIERS
	.align		4
        /*01b0*/ 	.byte	0x02, 0x4c
        /*01b2*/ 	.byte	0x01
	.zero		1


	//----- nvinfo : EIATTR_COOP_GROUP_MASK_REGIDS
	.align		4
        /*01b4*/ 	.byte	0x04, 0x29
        /*01b6*/ 	.short	(.L_62 - .L_61)


	//   ....[0]....
.L_61:
        /*01b8*/ 	.word	0xffffffff


	//   ....[1]....
        /*01bc*/ 	.word	0xffffffff


	//   ....[2]....
        /*01c0*/ 	.word	0xffffffff


	//   ....[3]....
        /*01c4*/ 	.word	0xffffffff


	//   ....[4]....
        /*01c8*/ 	.word	0xffffffff


	//   ....[5]....
        /*01cc*/ 	.word	0xffffffff


	//   ....[6]....
        /*01d0*/ 	.word	0xffffffff


	//   ....[7]....
        /*01d4*/ 	.word	0xffffffff


	//----- nvinfo : EIATTR_COOP_GROUP_INSTR_OFFSETS
	.align		4
.L_62:
        /*01d8*/ 	.byte	0x04, 0x28
        /*01da*/ 	.short	(.L_64 - .L_63)


	//   ....[0]....
.L_63:
        /*01dc*/ 	.word	0x00001830


	//   ....[1]....
        /*01e0*/ 	.word	0x00001840


	//   ....[2]....
        /*01e4*/ 	.word	0x00001870


	//   ....[3]....
        /*01e8*/ 	.word	0x00001880


	//   ....[4]....
        /*01ec*/ 	.word	0x00001f90


	//   ....[5]....
        /*01f0*/ 	.word	0x00001fa0


	//   ....[6]....
        /*01f4*/ 	.word	0x000020c0


	//   ....[7]....
        /*01f8*/ 	.word	0x000020e0


	//----- nvinfo : EIATTR_VRC_CTA_INIT_COUNT
	.align		4
.L_64:
        /*01fc*/ 	.byte	0x02, 0x4a
	.zero		1
	.zero		1


	//----- nvinfo : EIATTR_EXIT_INSTR_OFFSETS
	.align		4
        /*0200*/ 	.byte	0x04, 0x1c
        /*0202*/ 	.short	(.L_66 - .L_65)


	//   ....[0]....
.L_65:
        /*0204*/ 	.word	0x00003a10


	//   ....[1]....
        /*0208*/ 	.word	0x00003a40


	//----- nvinfo : EIATTR_REQNTID
	.align		4
.L_66:
        /*020c*/ 	.byte	0x04, 0x10
        /*020e*/ 	.short	(.L_68 - .L_67)
.L_67:
        /*0210*/ 	.word	0x00000200
        /*0214*/ 	.word	0x00000001
        /*0218*/ 	.word	0x00000001


	//----- nvinfo : EIATTR_CBANK_PARAM_SIZE
	.align		4
.L_68:
        /*021c*/ 	.byte	0x03, 0x19
        /*021e*/ 	.short	0x0088


	//----- nvinfo : EIATTR_PARAM_CBANK
	.align		4
        /*0220*/ 	.byte	0x04, 0x0a
        /*0222*/ 	.short	(.L_70 - .L_69)
	.align		4
.L_69:
        /*0224*/ 	.word	index@(.nv.constant0.attn_fwd)
        /*0228*/ 	.short	0x0380
        /*022a*/ 	.short	0x0088


	//----- nvinfo : EIATTR_SW_WAR
	.align		4
.L_70:
        /*022c*/ 	.byte	0x04, 0x36
        /*022e*/ 	.short	(.L_72 - .L_71)
.L_71:
        /*0230*/ 	.word	0x00000008
.L_72:


//--------------------- .nv.compat                --------------------------
	.section	.nv.compat,"",@"SHT_CUDA_COMPAT_INFO"
	.align	4
        /*0000*/ 	.byte	0x02, 0x02, 0x01, 0x00, 0x02, 0x05, 0x05, 0x00, 0x02, 0x03, 0x00, 0x00, 0x02, 0x06, 0x01, 0x00


//--------------------- .nv.callgraph             --------------------------
	.section	.nv.callgraph,"",@"SHT_CUDA_CALLGRAPH"
	.align	4
	.sectionentsize	8
	.align		4
        /*0000*/ 	.word	0x00000000
	.align		4
        /*0004*/ 	.word	0xffffffff
	.align		4
        /*0008*/ 	.word	0x00000000
	.align		4
        /*000c*/ 	.word	0xfffffffe
	.align		4
        /*0010*/ 	.word	0x00000000
	.align		4
        /*0014*/ 	.word	0xfffffffd
	.align		4
        /*0018*/ 	.word	0x00000000
	.align		4
        /*001c*/ 	.word	0xfffffffc


//--------------------- .nv.constant4             --------------------------
	.section	.nv.constant4,"a",@progbits
	.align	8
	.align		8
.nv.constant4:
        /*0000*/ 	.dword	_$_str


//--------------------- .text.attn_fwd            --------------------------
	.section	.text.attn_fwd,"ax",@progbits
	.align	128
        .global         attn_fwd
        .type           attn_fwd,@function
        .size           attn_fwd,(.L_x_3 - attn_fwd)
        .other          attn_fwd,@"STO_CUDA_ENTRY STV_DEFAULT"
attn_fwd:
.text.attn_fwd:
[----:B------:R-:W0:Y:S01]  /*0000*/  LDC R1, c[0x0][0x37c] ;  /* 0x0000df00ff017b82 */ /* 0x000e220000000800 */
[----:B------:R-:W1:Y:S07]  /*0010*/  S2R R0, SR_TID.X ;  /* 0x0000000000007919 */ /* 0x000e6e0000002100 */
[----:B------:R-:W2:Y:S01]  /*0020*/  S2UR UR7, SR_CTAID.Y ;  /* 0x00000000000779c3 */ /* 0x000ea20000002600 */
[----:B------:R-:W2:Y:S01]  /*0030*/  LDCU.64 UR4, c[0x0][0x3b0] ;  /* 0x00007600ff0477ac */ /* 0x000ea20008000a00 */
[----:B------:R-:W3:Y:S01]  /*0040*/  S2R R2, SR_CTAID.X ;  /* 0x0000000000027919 */ /* 0x000ee20000002500 */
[----:B------:R-:W4:Y:S05]  /*0050*/  LDCU.64 UR8, c[0x0][0x358] ;  /* 0x00006b00ff0877ac */ /* 0x000f2a0008000a00 */
[----:B------:R-:W5:Y:S08]  /*0060*/  LDC R10, c[0x0][0x3b8] ;  /* 0x0000ee00ff0a7b82 */ /* 0x000f700000000800 */
[----:B------:R-:W0:Y:S01]  /*0070*/  LDC.64 R12, c[0x0][0x380] ;  /* 0x0000e000ff0c7b82 */ /* 0x000e220000000a00 */
[----:B--2---:R-:W-:-:S04]  /*0080*/  UIMAD UR4, UR7, UR4, URZ ;  /* 0x00000004070472a4 */ /* 0x004fc8000f8e02ff */
[----:B------:R-:W-:Y:S01]  /*0090*/  USHF.L.U32 UR6, UR4, 0x1, URZ ;  /* 0x0000000104067899 */ /* 0x000fe200080006ff */
[----:B-1----:R-:W-:Y:S02]  /*00a0*/  LOP3.LUT R3, R0, 0xff, RZ, 0xc0, !PT ;  /* 0x000000ff00037812 */ /* 0x002fe400078ec0ff */
[----:B------:R-:W-:-:S03]  /*00b0*/  SHF.R.U32.HI R7, RZ, 0x8, R0 ;  /* 0x00000008ff077819 */ /* 0x000fc60000011600 */
[----:B---3--:R-:W-:Y:S01]  /*00c0*/  IMAD R2, R2, 0x100, R3 ;  /* 0x0000010002027824 */ /* 0x008fe200078e0203 */
[----:B------:R-:W-:-:S03]  /*00d0*/  SGXT.U32 R7, R7, 0x1 ;  /* 0x000000010707781a */ /* 0x000fc60000000000 */
[----:B------:R-:W-:Y:S01]  /*00e0*/  IMAD R4, R2, UR5, RZ ;  /* 0x0000000502047c24 */ /* 0x000fe2000f8e02ff */
[----:B------:R-:W-:Y:S01]  /*00f0*/  UIMAD.WIDE UR4, UR4, 0x2, URZ ;  /* 0x00000002040478a5 */ /* 0x000fe2000f8e02ff */
[----:B-----5:R-:W-:Y:S02]  /*0100*/  IMAD R7, R7, R10, RZ ;  /* 0x0000000a07077224 */ /* 0x020fe400078e02ff */
[C---:B------:R-:W-:Y:S02]  /*0110*/  IMAD.SHL.U32 R5, R4.reuse, 0x2, RZ ;  /* 0x0000000204057824 */ /* 0x040fe400078e00ff */
[----:B------:R-:W-:Y:S01]  /*0120*/  IMAD.HI R4, R4, 0x2, RZ ;  /* 0x0000000204047827 */ /* 0x000fe200078e02ff */
[----:B------:R-:W-:Y:S02]  /*0130*/  LEA R9, R10, R7, 0x1 ;  /* 0x000000070a097211 */ /* 0x000fe400078e08ff */
[----:B0-----:R-:W-:-:S03]  /*0140*/  IADD3 R5, P0, P1, R5, UR6, R12 ;  /* 0x0000000605057c10 */ /* 0x001fc6000f91e00c */
[----:B------:R-:W-:Y:S01]  /*0150*/  IMAD R11, R10, 0x2, R9 ;  /* 0x000000020a0b7824 */ /* 0x000fe200078e0209 */
[----:B------:R-:W-:Y:S01]  /*0160*/  IADD3.X R4, PT, PT, R4, UR5, R13, P0, P1 ;  /* 0x0000000504047c10 */ /* 0x000fe200087e240d */
[----:B------:R-:W0:Y:S01]  /*0170*/  S2UR UR6, SR_CgaCtaId ;  /* 0x00000000000679c3 */ /* 0x000e220000008800 */
[-C--:B------:R-:W-:Y:S01]  /*0180*/  LEA R12, P0, R7, R5.reuse, 0x1 ;  /* 0x00000005070c7211 */ /* 0x080fe200078008ff */
[C---:B------:R-:W-:Y:S01]  /*0190*/  IMAD R19, R10.reuse, 0x2, R11 ;  /* 0x000000020a137824 */ /* 0x040fe200078e020b */
[-C--:B------:R-:W-:Y:S01]  /*01a0*/  LEA R14, P1, R9, R5.reuse, 0x1 ;  /* 0x00000005090e7211 */ /* 0x080fe200078208ff */
[----:B------:R-:W1:Y:S01]  /*01b0*/  LDCU UR5, c[0x0][0x3f0] ;  /* 0x00007e00ff0577ac */ /* 0x000e620008000800 */
[-C--:B------:R-:W-:Y:S02]  /*01c0*/  LEA.HI.X.SX32 R13, R7, R4.reuse, 0x1, P0 ;  /* 0x00000004070d7211 */ /* 0x080fe400000f0eff */
[----:B------:R-:W-:Y:S02]  /*01d0*/  LEA.HI.X.SX32 R15, R9, R4, 0x1, P1 ;  /* 0x00000004090f7211 */ /* 0x000fe400008f0eff */
[----:B------:R-:W-:Y:S01]  /*01e0*/  LEA R16, P0, R11, R5, 0x1 ;  /* 0x000000050b107211 */ /* 0x000fe200078008ff */
[----:B----4-:R2:W3:Y:S01]  /*01f0*/  LDG.E.U16 R6, desc[UR8][R12.64] ;  /* 0x000000080c067981 */ /* 0x0104e2000c1e1500 */
[----:B------:R-:W-:-:S02]  /*0200*/  LEA R9, R10, R19, 0x1 ;  /* 0x000000130a097211 */ /* 0x000fc400078e08ff */
[-C--:B------:R-:W-:Y:S01]  /*0210*/  LEA.HI.X.SX32 R17, R11, R4.reuse, 0x1, P0 ;  /* 0x000000040b117211 */ /* 0x080fe200000f0eff */
[----:B------:R4:W5:Y:S01]  /*0220*/  LDG.E.U16 R7, desc[UR8][R14.64] ;  /* 0x000000080e077981 */ /* 0x000962000c1e1500 */
[-C--:B------:R-:W-:Y:S01]  /*0230*/  LEA R18, P0, R19, R5.reuse, 0x1 ;  /* 0x0000000513127211 */ /* 0x080fe200078008ff */
[C---:B------:R-:W-:Y:S01]  /*0240*/  IMAD R11, R10.reuse, 0x2, R9 ;  /* 0x000000020a0b7824 */ /* 0x040fe200078e0209 */
[-C--:B------:R-:W-:Y:S01]  /*0250*/  LEA R20, P1, R9, R5.reuse, 0x1 ;  /* 0x0000000509147211 */ /* 0x080fe200078208ff */
[----:B------:R0:W5:Y:S01]  /*0260*/  LDG.E.U16 R8, desc[UR8][R16.64] ;  /* 0x0000000810087981 */ /* 0x000162000c1e1500 */
[----:B------:R-:W-:Y:S01]  /*0270*/  LEA.HI.X.SX32 R19, R19, R4, 0x1, P0 ;  /* 0x0000000413137211 */ /* 0x000fe200000f0eff */
[----:B--2---:R-:W-:Y:S01]  /*0280*/  IMAD R13, R10, 0x2, R11 ;  /* 0x000000020a0d7824 */ /* 0x004fe200078e020b */
[----:B------:R-:W-:-:S04]  /*0290*/  LEA R22, P0, R11, R5, 0x1 ;  /* 0x000000050b167211 */ /* 0x000fc800078008ff */
[-C--:B------:R-:W-:Y:S02]  /*02a0*/  LEA.HI.X.SX32 R23, R11, R4.reuse, 0x1, P0 ;  /* 0x000000040b177211 */ /* 0x080fe400000f0eff */
[C---:B------:R-:W-:Y:S02]  /*02b0*/  LEA R11, R10.reuse, R13, 0x1 ;  /* 0x0000000d0a0b7211 */ /* 0x040fe400078e08ff */
[CC--:B------:R-:W-:Y:S01]  /*02c0*/  LEA R12, P0, R13.reuse, R5.reuse, 0x1 ;  /* 0x000000050d0c7211 */ /* 0x0c0fe200078008ff */
[----:B------:R-:W2:Y:S02]  /*02d0*/  LDG.E.U16 R28, desc[UR8][R22.64] ;  /* 0x00000008161c7981 */ /* 0x000ea4000c1e1500 */
[C---:B------:R-:W-:Y:S01]  /*02e0*/  IMAD R25, R10.reuse, 0x2, R11 ;  /* 0x000000020a197824 */ /* 0x040fe200078e020b */
[-C--:B------:R-:W-:Y:S02]  /*02f0*/  LEA.HI.X.SX32 R13, R13, R4.reuse, 0x1, P0 ;  /* 0x000000040d0d7211 */ /* 0x080fe400000f0eff */
[----:B----4-:R-:W-:Y:S01]  /*0300*/  LEA R14, P0, R11, R5, 0x1 ;  /* 0x000000050b0e7211 */ /* 0x010fe200078008ff */
[----:B------:R-:W-:Y:S01]  /*0310*/  IMAD R27, R10, 0x2, R25 ;  /* 0x000000020a1b7824 */ /* 0x000fe200078e0219 */
[-C--:B------:R-:W-:Y:S01]  /*0320*/  LEA.HI.X.SX32 R21, R9, R4.reuse, 0x1, P1 ;  /* 0x0000000409157211 */ /* 0x080fe200008f0eff */
[----:B------:R-:W4:Y:S01]  /*0330*/  LDG.E.U16 R30, desc[UR8][R12.64] ;  /* 0x000000080c1e7981 */ /* 0x000f22000c1e1500 */
[----:B------:R-:W-:-:S03]  /*0340*/  LEA.HI.X.SX32 R15, R11, R4, 0x1, P0 ;  /* 0x000000040b0f7211 */ /* 0x000fc600000f0eff */
[----:B------:R1:W2:Y:S01]  /*0350*/  LDG.E.U16 R9, desc[UR8][R18.64] ;  /* 0x0000000812097981 */ /* 0x0002a2000c1e1500 */
[----:B------:R-:W-:-:S03]  /*0360*/  LEA R11, R10, R27, 0x1 ;  /* 0x0000001b0a0b7211 */ /* 0x000fc600078e08ff */
[----:B------:R1:W2:Y:S01]  /*0370*/  LDG.E.U16 R26, desc[UR8][R20.64] ;  /* 0x00000008141a7981 */ /* 0x0002a2000c1e1500 */
[----:B0-----:R-:W-:-:S03]  /*0380*/  LEA R16, P1, R25, R5, 0x1 ;  /* 0x0000000519107211 */ /* 0x001fc600078208ff */
[----:B------:R0:W4:Y:S01]  /*0390*/  LDG.E.U16 R32, desc[UR8][R14.64] ;  /* 0x000000080e207981 */ /* 0x000122000c1e1500 */
[----:B-1----:R-:W-:Y:S01]  /*03a0*/  LEA R18, P0, R27, R5, 0x1 ;  /* 0x000000051b127211 */ /* 0x002fe200078008ff */
[----:B------:R-:W-:-:S03]  /*03b0*/  IMAD R23, R10, 0x2, R11 ;  /* 0x000000020a177824 */ /* 0x000fc600078e020b */
[-C--:B------:R-:W-:Y:S02]  /*03c0*/  LEA.HI.X.SX32 R19, R27, R4.reuse, 0x1, P0 ;  /* 0x000000041b137211 */ /* 0x080fe400000f0eff */
[-C--:B------:R-:W-:Y:S02]  /*03d0*/  LEA R20, P0, R11, R5.reuse, 0x1 ;  /* 0x000000050b147211 */ /* 0x080fe400078008ff */
[-C--:B------:R-:W-:Y:S01]  /*03e0*/  LEA.HI.X.SX32 R17, R25, R4.reuse, 0x1, P1 ;  /* 0x0000000419117211 */ /* 0x080fe200008f0eff */
[----:B------:R1:W4:Y:S01]  /*03f0*/  LDG.E.U16 R34, desc[UR8][R18.64] ;  /* 0x0000000812227981 */ /* 0x000322000c1e1500 */
[----:B------:R-:W-:Y:S01]  /*0400*/  LEA.HI.X.SX32 R21, R11, R4, 0x1, P0 ;  /* 0x000000040b157211 */ /* 0x000fe200000f0eff */
[C---:B------:R-:W-:Y:S01]  /*0410*/  IMAD R11, R10.reuse, 0x2, R23 ;  /* 0x000000020a0b7824 */ /* 0x040fe200078e0217 */
[-C--:B------:R-:W-:Y:S01]  /*0420*/  LEA R12, P0, R23, R5.reuse, 0x1 ;  /* 0x00000005170c7211 */ /* 0x080fe200078008ff */
[----:B------:R0:W4:Y:S03]  /*0430*/  LDG.E.U16 R33, desc[UR8][R16.64] ;  /* 0x0000000810217981 */ /* 0x000126000c1e1500 */
[----:B------:R-:W-:Y:S01]  /*0440*/  LEA R22, P1, R11, R5, 0x1 ;  /* 0x000000050b167211 */ /* 0x000fe200078208ff */
[----:B------:R-:W5:Y:S01]  /*0450*/  LDG.E.U16 R35, desc[UR8][R20.64] ;  /* 0x0000000814237981 */ /* 0x000f62000c1e1500 */
[----:B------:R-:W-:-:S02]  /*0460*/  LEA R25, R10, R11, 0x1 ;  /* 0x0000000b0a197211 */ /* 0x000fc400078e08ff */
[-C--:B------:R-:W-:Y:S02]  /*0470*/  LEA.HI.X.SX32 R13, R23, R4.reuse, 0x1, P0 ;  /* 0x00000004170d7211 */ /* 0x080fe400000f0eff */
[-C--:B------:R-:W-:Y:S01]  /*0480*/  LEA.HI.X.SX32 R23, R11, R4.reuse, 0x1, P1 ;  /* 0x000000040b177211 */ /* 0x080fe200008f0eff */
[C---:B------:R-:W-:Y:S01]  /*0490*/  IMAD R11, R10.reuse, 0x2, R25 ;  /* 0x000000020a0b7824 */ /* 0x040fe200078e0219 */
[CC--:B0-----:R-:W-:Y:S01]  /*04a0*/  LEA R14, P0, R25.reuse, R5.reuse, 0x1 ;  /* 0x00000005190e7211 */ /* 0x0c1fe200078008ff */
[----:B------:R0:W5:Y:S02]  /*04b0*/  LDG.E.U16 R36, desc[UR8][R12.64] ;  /* 0x000000080c247981 */ /* 0x000164000c1e1500 */
[----:B-1----:R-:W-:Y:S01]  /*04c0*/  IMAD R19, R10, 0x2, R11 ;  /* 0x000000020a137824 */ /* 0x002fe200078e020b */
[----:B------:R-:W-:Y:S01]  /*04d0*/  LEA.HI.X.SX32 R15, R25, R4, 0x1, P0 ;  /* 0x00000004190f7211 */ /* 0x000fe200000f0eff */
[----:B------:R1:W5:Y:S01]  /*04e0*/  LDG.E.U16 R37, desc[UR8][R22.64] ;  /* 0x0000000816257981 */ /* 0x000362000c1e1500 */
[----:B------:R-:W-:-:S02]  /*04f0*/  LEA R16, P0, R11, R5, 0x1 ;  /* 0x000000050b107211 */ /* 0x000fc400078008ff */
[----:B------:R-:W-:Y:S01]  /*0500*/  LEA R25, R10, R19, 0x1 ;  /* 0x000000130a197211 */ /* 0x000fe200078e08ff */
[----:B------:R0:W5:Y:S01]  /*0510*/  LDG.E.U16 R38, desc[UR8][R14.64] ;  /* 0x000000080e267981 */ /* 0x000162000c1e1500 */
[----:B------:R-:W-:-:S03]  /*0520*/  LEA.HI.X.SX32 R17, R11, R4, 0x1, P0 ;  /* 0x000000040b117211 */ /* 0x000fc600000f0eff */
[C---:B------:R-:W-:Y:S01]  /*0530*/  IMAD R11, R10.reuse, 0x2, R25 ;  /* 0x000000020a0b7824 */ /* 0x040fe200078e0219 */
[C---:B------:R-:W-:Y:S01]  /*0540*/  LEA R18, P0, R19.reuse, R5, 0x1 ;  /* 0x0000000513127211 */ /* 0x040fe200078008ff */
[----:B------:R1:W5:Y:S02]  /*0550*/  LDG.E.U16 R39, desc[UR8][R16.64] ;  /* 0x0000000810277981 */ /* 0x000364000c1e1500 */
[----:B------:R-:W-:Y:S01]  /*0560*/  IMAD R27, R10, 0x2, R11 ;  /* 0x000000020a1b7824 */ /* 0x000fe200078e020b */
[----:B------:R-:W-:-:S04]  /*0570*/  LEA.HI.X.SX32 R19, R19, R4, 0x1, P0 ;  /* 0x0000000413137211 */ /* 0x000fc800000f0eff */
[----:B------:R-:W-:Y:S01]  /*0580*/  LEA R29, R10, R27, 0x1 ;  /* 0x0000001b0a1d7211 */ /* 0x000fe200078e08ff */
[----:B------:R-:W5:Y:S01]  /*0590*/  LDG.E.U16 R40, desc[UR8][R18.64] ;  /* 0x0000000812287981 */ /* 0x000f62000c1e1500 */
[----:B0-----:R-:W-:-:S03]  /*05a0*/  LEA R12, P0, R11, R5, 0x1 ;  /* 0x000000050b0c7211 */ /* 0x001fc600078008ff */
[C---:B-1----:R-:W-:Y:S01]  /*05b0*/  IMAD R23, R10.reuse, 0x2, R29 ;  /* 0x000000020a177824 */ /* 0x042fe200078e021d */
[-C--:B------:R-:W-:Y:S02]  /*05c0*/  LEA.HI.X.SX32 R13, R11, R4.reuse, 0x1, P0 ;  /* 0x000000040b0d7211 */ /* 0x080fe400000f0eff */
[-C--:B------:R-:W-:Y:S01]  /*05d0*/  LEA R20, P1, R25, R5.reuse, 0x1 ;  /* 0x0000000519147211 */ /* 0x080fe200078208ff */
[C---:B------:R-:W-:Y:S01]  /*05e0*/  IMAD R11, R10.reuse, 0x2, R23 ;  /* 0x000000020a0b7824 */ /* 0x040fe200078e0217 */
[----:B------:R-:W-:Y:S01]  /*05f0*/  LEA R14, P0, R27, R5, 0x1 ;  /* 0x000000051b0e7211 */ /* 0x000fe200078008ff */
[----:B------:R-:W5:Y:S01]  /*0600*/  LDG.E.U16 R42, desc[UR8][R12.64] ;  /* 0x000000080c2a7981 */ /* 0x000f62000c1e1500 */
[-C--:B------:R-:W-:Y:S02]  /*0610*/  LEA.HI.X.SX32 R21, R25, R4.reuse, 0x1, P1 ;  /* 0x0000000419157211 */ /* 0x080fe400008f0eff */
[C---:B------:R-:W-:Y:S02]  /*0620*/  LEA R25, R10.reuse, R11, 0x1 ;  /* 0x0000000b0a197211 */ /* 0x040fe400078e08ff */
[-C--:B------:R-:W-:Y:S01]  /*0630*/  LEA.HI.X.SX32 R15, R27, R4.reuse, 0x1, P0 ;  /* 0x000000041b0f7211 */ /* 0x080fe200000f0eff */
[----:B------:R0:W5:Y:S02]  /*0640*/  LDG.E.U16 R41, desc[UR8][R20.64] ;  /* 0x0000000814297981 */ /* 0x000164000c1e1500 */
[C---:B------:R-:W-:Y:S01]  /*0650*/  IMAD R27, R10.reuse, 0x2, R25 ;  /* 0x000000020a1b7824 */ /* 0x040fe200078e0219 */
[C---:B------:R-:W-:Y:S01]  /*0660*/  LEA R16, P0, R11.reuse, R5, 0x1 ;  /* 0x000000050b107211 */ /* 0x040fe200078008ff */
[----:B------:R1:W5:Y:S02]  /*0670*/  LDG.E.U16 R43, desc[UR8][R14.64] ;  /* 0x000000080e2b7981 */ /* 0x000364000c1e1500 */
[----:B0-----:R-:W-:Y:S01]  /*0680*/  IMAD R21, R10, 0x2, R27 ;  /* 0x000000020a157824 */ /* 0x001fe200078e021b */
[----:B------:R-:W-:-:S04]  /*0690*/  LEA.HI.X.SX32 R17, R11, R4, 0x1, P0 ;  /* 0x000000040b117211 */ /* 0x000fc800000f0eff */
[----:B------:R-:W-:Y:S01]  /*06a0*/  LEA R11, R10, R21, 0x1 ;  /* 0x000000150a0b7211 */ /* 0x000fe200078e08ff */
[----:B------:R-:W5:Y:S01]  /*06b0*/  LDG.E.U16 R45, desc[UR8][R16.64] ;  /* 0x00000008102d7981 */ /* 0x000f62000c1e1500 */
[----:B------:R-:W-:-:S03]  /*06c0*/  LEA R22, P1, R23, R5, 0x1 ;  /* 0x0000000517167211 */ /* 0x000fc600078208ff */
[C---:B------:R-:W-:Y:S01]  /*06d0*/  IMAD R13, R10.reuse, 0x2, R11 ;  /* 0x000000020a0d7824 */ /* 0x040fe200078e020b */
[-C--:B------:R-:W-:Y:S02]  /*06e0*/  LEA.HI.X.SX32 R23, R23, R4.reuse, 0x1, P1 ;  /* 0x0000000417177211 */ /* 0x080fe400008f0eff */
[-C--:B------:R-:W-:Y:S01]  /*06f0*/  LEA R18, P0, R25, R5.reuse, 0x1 ;  /* 0x0000000519127211 */ /* 0x080fe200078008ff */
[C---:B------:R-:W-:Y:S01]  /*0700*/  IMAD R31, R10.reuse, 0x2, R13 ;  /* 0x000000020a1f7824 */ /* 0x040fe200078e020d */
[-C--:B------:R-:W-:Y:S01]  /*0710*/  LEA R20, P1, R21, R5.reuse, 0x1 ;  /* 0x0000000515147211 */ /* 0x080fe200078208ff */
[----:B------:R0:W5:Y:S01]  /*0720*/  LDG.E.U16 R44, desc[UR8][R22.64] ;  /* 0x00000008162c7981 */ /* 0x000162000c1e1500 */
[-C--:B------:R-:W-:Y:S02]  /*0730*/  LEA.HI.X.SX32 R19, R25, R4.reuse, 0x1, P0 ;  /* 0x0000000419137211 */ /* 0x080fe400000f0eff */
[----:B-1----:R-:W-:Y:S02]  /*0740*/  LEA R14, P0, R11, R5, 0x1 ;  /* 0x000000050b0e7211 */ /* 0x002fe400078008ff */
[----:B------:R-:W-:Y:S01]  /*0750*/  LEA.HI.X.SX32 R21, R21, R4, 0x1, P1 ;  /* 0x0000000415157211 */ /* 0x000fe200008f0eff */
[----:B------:R1:W5:Y:S01]  /*0760*/  LDG.E.U16 R46, desc[UR8][R18.64] ;  /* 0x00000008122e7981 */ /* 0x000362000c1e1500 */
[----:B0-----:R-:W-:-:S03]  /*0770*/  LEA R23, R10, R31, 0x1 ;  /* 0x0000001f0a177211 */ /* 0x001fc600078e08ff */
[----:B------:R0:W5:Y:S01]  /*0780*/  LDG.E.U16 R47, desc[UR8][R20.64] ;  /* 0x00000008142f7981 */ /* 0x000162000c1e1500 */
[-C--:B------:R-:W-:Y:S02]  /*0790*/  LEA.HI.X.SX32 R15, R11, R4.reuse, 0x1, P0 ;  /* 0x000000040b0f7211 */ /* 0x080fe400000f0eff */
[-C--:B------:R-:W-:Y:S01]  /*07a0*/  LEA R24, P1, R23, R5.reuse, 0x1 ;  /* 0x0000000517187211 */ /* 0x080fe200078208ff */
[C---:B------:R-:W-:Y:S01]  /*07b0*/  IMAD R11, R10.reuse, 0x2, R23 ;  /* 0x000000020a0b7824 */ /* 0x040fe200078e0217 */
[-C--:B------:R-:W-:Y:S01]  /*07c0*/  LEA R22, P0, R13, R5.reuse, 0x1 ;  /* 0x000000050d167211 */ /* 0x080fe200078008ff */
[----:B------:R0:W5:Y:S01]  /*07d0*/  LDG.E.U16 R48, desc[UR8][R14.64] ;  /* 0x000000080e307981 */ /* 0x000162000c1e1500 */
[-C--:B------:R-:W-:Y:S02]  /*07e0*/  LEA.HI.X.SX32 R25, R23, R4.reuse, 0x1, P1 ;  /* 0x0000000417197211 */ /* 0x080fe400008f0eff */
[-C--:B------:R-:W-:Y:S01]  /*07f0*/  LEA.HI.X.SX32 R23, R13, R4.reuse, 0x1, P0 ;  /* 0x000000040d177211 */ /* 0x080fe200000f0eff */
[----:B------:R-:W-:Y:S01]  /*0800*/  IMAD R13, R10, 0x2, R11 ;  /* 0x000000020a0d7824 */ /* 0x000fe200078e020b */
[CC--:B------:R-:W-:Y:S01]  /*0810*/  LEA R16, P0, R11.reuse, R5.reuse, 0x1 ;  /* 0x000000050b107211 */ /* 0x0c0fe200078008ff */
[----:B------:R-:W5:Y:S03]  /*0820*/  LDG.E.U16 R24, desc[UR8][R24.64] ;  /* 0x0000000818187981 */ /* 0x000f66000c1e1500 */
[----:B------:R-:W-:Y:S01]  /*0830*/  LEA.HI.X.SX32 R17, R11, R4, 0x1, P0 ;  /* 0x000000040b117211 */ /* 0x000fe200000f0eff */
[----:B------:R-:W5:Y:S01]  /*0840*/  LDG.E.U16 R22, desc[UR8][R22.64] ;  /* 0x0000000816167981 */ /* 0x000f62000c1e1500 */
[----:B-1----:R-:W-:-:S02]  /*0850*/  LEA R18, P1, R13, R5, 0x1 ;  /* 0x000000050d127211 */ /* 0x002fc400078208ff */
[----:B------:R-:W-:Y:S01]  /*0860*/  LEA R12, P0, R29, R5, 0x1 ;  /* 0x000000051d0c7211 */ /* 0x000fe200078008ff */
[----:B------:R-:W5:Y:S01]  /*0870*/  LDG.E.U16 R16, desc[UR8][R16.64] ;  /* 0x0000000810107981 */ /* 0x000f62000c1e1500 */
[----:B0-----:R-:W-:Y:S02]  /*0880*/  LEA R21, R10, R13, 0x1 ;  /* 0x0000000d0a157211 */ /* 0x001fe400078e08ff */
[-C--:B------:R-:W-:Y:S02]  /*0890*/  LEA.HI.X.SX32 R19, R13, R4.reuse, 0x1, P1 ;  /* 0x000000040d137211 */ /* 0x080fe400008f0eff */
[----:B------:R-:W-:Y:S02]  /*08a0*/  LEA.HI.X.SX32 R13, R29, R4, 0x1, P0 ;  /* 0x000000041d0d7211 */ /* 0x000fe400000f0eff */
[-C--:B------:R-:W-:Y:S01]  /*08b0*/  LEA R10, P0, R27, R5.reuse, 0x1 ;  /* 0x000000051b0a7211 */ /* 0x080fe200078008ff */
[----:B------:R-:W5:Y:S01]  /*08c0*/  LDG.E.U16 R18, desc[UR8][R18.64] ;  /* 0x0000000812127981 */ /* 0x000f62000c1e1500 */
[----:B------:R-:W-:-:S02]  /*08d0*/  LEA R14, P1, R31, R5, 0x1 ;  /* 0x000000051f0e7211 */ /* 0x000fc400078208ff */
[-C--:B------:R-:W-:Y:S01]  /*08e0*/  LEA.HI.X.SX32 R11, R27, R4.reuse, 0x1, P0 ;  /* 0x000000041b0b7211 */ /* 0x080fe200000f0eff */
[----:B------:R-:W5:Y:S01]  /*08f0*/  LDG.E.U16 R12, desc[UR8][R12.64] ;  /* 0x000000080c0c7981 */ /* 0x000f62000c1e1500 */
[----:B------:R-:W-:Y:S02]  /*0900*/  LEA R20, P0, R21, R5, 0x1 ;  /* 0x0000000515147211 */ /* 0x000fe400078008ff */
[-C--:B------:R-:W-:Y:S01]  /*0910*/  LEA.HI.X.SX32 R15, R31, R4.reuse, 0x1, P1 ;  /* 0x000000041f0f7211 */ /* 0x080fe200008f0eff */
[----:B------:R0:W5:Y:S01]  /*0920*/  LDG.E.U16 R10, desc[UR8][R10.64] ;  /* 0x000000080a0a7981 */ /* 0x000162000c1e1500 */
[----:B------:R-:W-:-:S03]  /*0930*/  LEA.HI.X.SX32 R21, R21, R4, 0x1, P0 ;  /* 0x0000000415157211 */ /* 0x000fc600000f0eff */
[----:B------:R-:W5:Y:S04]  /*0940*/  LDG.E.U16 R14, desc[UR8][R14.64] ;  /* 0x000000080e0e7981 */ /* 0x000f68000c1e1500 */
[----:B------:R-:W5:Y:S01]  /*0950*/  LDG.E.U16 R20, desc[UR8][R20.64] ;  /* 0x0000000814147981 */ /* 0x000f62000c1e1500 */
[----:B------:R-:W-:Y:S01]  /*0960*/  SHF.R.S32.HI R5, RZ, 0x8, R0 ;  /* 0x00000008ff057819 */ /* 0x000fe20000011400 */
[----:B------:R-:W-:Y:S01]  /*0970*/  UMOV UR4, 0x400 ;  /* 0x0000040000047882 */ /* 0x000fe20000000000 */
[----:B------:R-:W-:Y:S01]  /*0980*/  IMAD.SHL.U32 R4, R3, 0x2, RZ ;  /* 0x0000000203047824 */ /* 0x000fe200078e00ff */
[----:B------:R-:W-:Y:S01]  /*0990*/  ULEA UR6, UR6, UR4, 0x18 ;  /* 0x0000000406067291 */ /* 0x000fe2000f8ec0ff */
[----:B------:R-:W-:Y:S01]  /*09a0*/  SGXT R3, R5, 0x1 ;  /* 0x000000010503781a */ /* 0x000fe20000000200 */
[----:B------:R-:W-:-:S03]  /*09b0*/  UISETP.GE.AND UP0, UPT, UR5, 0x1, UPT ;  /* 0x000000010500788c */ /* 0x000fc6000bf06270 */
[----:B------:R-:W-:-:S04]  /*09c0*/  LOP3.LUT R3, R4, 0x210, R3, 0x78, !PT ;  /* 0x0000021004037812 */ /* 0x000fc800078e7803 */
[C---:B------:R-:W-:Y:S02]  /*09d0*/  LOP3.LUT R5, R3.reuse, 0x20, RZ, 0x3c, !PT ;  /* 0x0000002003057812 */ /* 0x040fe400078e3cff */
[----:B0-----:R-:W-:Y:S01]  /*09e0*/  LOP3.LUT R11, R3, 0x40, RZ, 0x3c, !PT ;  /* 0x00000040030b7812 */ /* 0x001fe200078e3cff */
[----:B------:R-:W-:Y:S01]  /*09f0*/  IMAD.MOV.U32 R80, RZ, RZ, -0x800000 ;  /* 0xff800000ff507424 */ /* 0x000fe200078e00ff */
[----:B------:R-:W-:Y:S01]  /*0a00*/  MOV R97, 0x3f800000 ;  /* 0x3f80000000617802 */ /* 0x000fe20000000f00 */
[----:B------:R-:W-:Y:S01]  /*0a10*/  IMAD.MOV.U32 R96, RZ, RZ, 0x3f800000 ;  /* 0x3f800000ff607424 */ /* 0x000fe200078e00ff */
[----:B------:R-:W-:Y:S01]  /*0a20*/  CS2R R72, SRZ ;  /* 0x0000000000487805 */ /* 0x000fe2000001ff00 */
[----:B------:R-:W-:Y:S01]  /*0a30*/  IMAD.MOV.U32 R81, RZ, RZ, -0x800000 ;  /* 0xff800000ff517424 */ /* 0x000fe200078e00ff */
[----:B------:R-:W-:Y:S02]  /*0a40*/  CS2R R74, SRZ ;  /* 0x00000000004a7805 */ /* 0x000fe4000001ff00 */
[----:B------:R-:W-:-:S02]  /*0a50*/  CS2R R68, SRZ ;  /* 0x0000000000447805 */ /* 0x000fc4000001ff00 */
[----:B------:R-:W-:Y:S02]  /*0a60*/  CS2R R70, SRZ ;  /* 0x0000000000467805 */ /* 0x000fe4000001ff00 */
[----:B------:R-:W-:Y:S02]  /*0a70*/  CS2R R64, SRZ ;  /* 0x0000000000407805 */ /* 0x000fe4000001ff00 */
[----:B------:R-:W-:Y:S02]  /*0a80*/  CS2R R66, SRZ ;  /* 0x0000000000427805 */ /* 0x000fe4000001ff00 */
[----:B------:R-:W-:Y:S02]  /*0a90*/  CS2R R60, SRZ ;  /* 0x00000000003c7805 */ /* 0x000fe4000001ff00 */
[----:B------:R-:W-:Y:S02]  /*0aa0*/  CS2R R62, SRZ ;  /* 0x00000000003e7805 */ /* 0x000fe4000001ff00 */
[----:B------:R-:W-:-:S02]  /*0ab0*/  CS2R R56, SRZ ;  /* 0x0000000000387805 */ /* 0x000fc4000001ff00 */
[----:B------:R-:W-:Y:S02]  /*0ac0*/  CS2R R58, SRZ ;  /* 0x00000000003a7805 */ /* 0x000fe4000001ff00 */
[----:B------:R-:W-:Y:S02]  /*0ad0*/  CS2R R52, SRZ ;  /* 0x0000000000347805 */ /* 0x000fe4000001ff00 */
[----:B------:R-:W-:Y:S02]  /*0ae0*/  CS2R R54, SRZ ;  /* 0x0000000000367805 */ /* 0x000fe4000001ff00 */
[----:B------:R-:W-:Y:S02]  /*0af0*/  CS2R R50, SRZ ;  /* 0x0000000000327805 */ /* 0x000fe4000001ff00 */
[C---:B------:R-:W-:Y:S01]  /*0b00*/  SHF.L.U32 R4, R0.reuse, 0x1, RZ ;  /* 0x0000000100047819 */ /* 0x040fe200000006ff */
[----:B---3--:R0:W-:Y:S02]  /*0b10*/  STS.U16 [R3+UR6], R6 ;  /* 0x0000000603007988 */ /* 0x0081e40008000406 */
[----:B0-----:R-:W-:-:S02]  /*0b20*/  LOP3.LUT R6, R0, 0x1ff, RZ, 0xc0, !PT ;  /* 0x000001ff00067812 */ /* 0x001fc400078ec0ff */
[----:B--2---:R-:W-:Y:S04]  /*0b30*/  STS.U16 [R3+UR6+0x1000], R26 ;  /* 0x0010001a03007988 */ /* 0x004fe80008000406 */
[----:B----4-:R-:W-:Y:S04]  /*0b40*/  STS.U16 [R3+UR6+0x2000], R33 ;  /* 0x0020002103007988 */ /* 0x010fe80008000406 */
[----:B-----5:R-:W-:Y:S04]  /*0b50*/  STS.U16 [R3+UR6+0x3000], R37 ;  /* 0x0030002503007988 */ /* 0x020fe80008000406 */
[----:B------:R-:W-:Y:S04]  /*0b60*/  STS.U16 [R3+UR6+0x4000], R41 ;  /* 0x0040002903007988 */ /* 0x000fe80008000406 */
[----:B------:R-:W-:Y:S04]  /*0b70*/  STS.U16 [R3+UR6+0x5000], R44 ;  /* 0x0050002c03007988 */ /* 0x000fe80008000406 */
[----:B------:R-:W-:Y:S04]  /*0b80*/  STS.U16 [R3+UR6+0x6000], R47 ;  /* 0x0060002f03007988 */ /* 0x000fe80008000406 */
[----:B------:R0:W-:Y:S04]  /*0b90*/  STS.U16 [R3+UR6+0x7000], R24 ;  /* 0x0070001803007988 */ /* 0x0001e80008000406 */
[----:B------:R-:W-:Y:S01]  /*0ba0*/  STS.U16 [R5+UR6+0x400], R7 ;  /* 0x0004000705007988 */ /* 0x000fe20008000406 */
[----:B0-----:R-:W-:-:S03]  /*0bb0*/  LOP3.LUT R3, R3, 0x60, RZ, 0x3c, !PT ;  /* 0x0000006003037812 */ /* 0x001fc600078e3cff */
[----:B------:R-:W-:Y:S04]  /*0bc0*/  STS.U16 [R5+UR6+0x1400], R28 ;  /* 0x0014001c05007988 */ /* 0x000fe80008000406 */
[----:B------:R-:W-:Y:S04]  /*0bd0*/  STS.U16 [R5+UR6+0x2400], R34 ;  /* 0x0024002205007988 */ /* 0x000fe80008000406 */
[----:B------:R-:W-:Y:S04]  /*0be0*/  STS.U16 [R5+UR6+0x3400], R38 ;  /* 0x0034002605007988 */ /* 0x000fe80008000406 */
[----:B------:R-:W-:Y:S04]  /*0bf0*/  STS.U16 [R5+UR6+0x4400], R42 ;  /* 0x0044002a05007988 */ /* 0x000fe80008000406 */
[----:B------:R-:W-:Y:S04]  /*0c00*/  STS.U16 [R5+UR6+0x5400], R45 ;  /* 0x0054002d05007988 */ /* 0x000fe80008000406 */
[----:B------:R0:W-:Y:S04]  /*0c10*/  STS.U16 [R5+UR6+0x6400], R48 ;  /* 0x0064003005007988 */ /* 0x0001e80008000406 */
[----:B------:R1:W-:Y:S04]  /*0c20*/  STS.U16 [R5+UR6+0x7400], R16 ;  /* 0x0074001005007988 */ /* 0x0003e80008000406 */
[----:B------:R-:W-:Y:S01]  /*0c30*/  STS.U16 [R11+UR6+0x800], R8 ;  /* 0x000800080b007988 */ /* 0x000fe20008000406 */
[----:B0-----:R-:W-:-:S03]  /*0c40*/  CS2R R48, SRZ ;  /* 0x0000000000307805 */ /* 0x001fc6000001ff00 */
[----:B------:R-:W-:Y:S01]  /*0c50*/  STS.U16 [R11+UR6+0x1800], R30 ;  /* 0x0018001e0b007988 */ /* 0x000fe20008000406 */
[----:B-1----:R-:W-:-:S03]  /*0c60*/  IMAD.SHL.U32 R5, R0, 0x8, RZ ;  /* 0x0000000800057824 */ /* 0x002fc600078e00ff */
[----:B------:R-:W-:Y:S04]  /*0c70*/  STS.U16 [R11+UR6+0x2800], R35 ;  /* 0x002800230b007988 */ /* 0x000fe80008000406 */
[----:B------:R-:W-:Y:S04]  /*0c80*/  STS.U16 [R11+UR6+0x3800], R39 ;  /* 0x003800270b007988 */ /* 0x000fe80008000406 */
[----:B------:R0:W-:Y:S04]  /*0c90*/  STS.U16 [R11+UR6+0x4800], R43 ;  /* 0x0048002b0b007988 */ /* 0x0001e80008000406 */
[----:B------:R-:W-:Y:S04]  /*0ca0*/  STS.U16 [R11+UR6+0x5800], R46 ;  /* 0x0058002e0b007988 */ /* 0x000fe80008000406 */
[----:B------:R-:W-:Y:S01]  /*0cb0*/  STS.U16 [R11+UR6+0x6800], R22 ;  /* 0x006800160b007988 */ /* 0x000fe20008000406 */
[----:B0-----:R-:W-:-:S03]  /*0cc0*/  CS2R R42, SRZ ;  /* 0x00000000002a7805 */ /* 0x001fc6000001ff00 */
[----:B------:R-:W-:Y:S04]  /*0cd0*/  STS.U16 [R11+UR6+0x7800], R18 ;  /* 0x007800120b007988 */ /* 0x000fe80008000406 */
[----:B------:R-:W-:Y:S04]  /*0ce0*/  STS.U16 [R3+UR6+0xc00], R9 ;  /* 0x000c000903007988 */ /* 0x000fe80008000406 */
[----:B------:R-:W-:Y:S04]  /*0cf0*/  STS.U16 [R3+UR6+0x1c00], R32 ;  /* 0x001c002003007988 */ /* 0x000fe80008000406 */
[----:B------:R-:W-:Y:S04]  /*0d00*/  STS.U16 [R3+UR6+0x2c00], R36 ;  /* 0x002c002403007988 */ /* 0x000fe80008000406 */
[----:B------:R0:W-:Y:S04]  /*0d10*/  STS.U16 [R3+UR6+0x3c00], R40 ;  /* 0x003c002803007988 */ /* 0x0001e80008000406 */
[----:B------:R-:W-:Y:S04]  /*0d20*/  STS.U16 [R3+UR6+0x4c00], R12 ;  /* 0x004c000c03007988 */ /* 0x000fe80008000406 */
[----:B------:R-:W-:Y:S01]  /*0d30*/  STS.U16 [R3+UR6+0x5c00], R10 ;  /* 0x005c000a03007988 */ /* 0x000fe20008000406 */
[----:B0-----:R-:W-:-:S03]  /*0d40*/  CS2R R40, SRZ ;  /* 0x0000000000287805 */ /* 0x001fc6000001ff00 */
[----:B------:R-:W-:Y:S04]  /*0d50*/  STS.U16 [R3+UR6+0x6c00], R14 ;  /* 0x006c000e03007988 */ /* 0x000fe80008000406 */
[----:B------:R0:W-:Y:S02]  /*0d60*/  STS.U16 [R3+UR6+0x7c00], R20 ;  /* 0x007c001403007988 */ /* 0x0001e40008000406 */
[----:B0-----:R-:W-:Y:S01]  /*0d70*/  LOP3.LUT R3, R0, 0x7, RZ, 0xc0, !PT ;  /* 0x0000000700037812 */ /* 0x001fe200078ec0ff */
[----:B------:R-:W-:Y:S06]  /*0d80*/  BRA.U !UP0, `(.L_x_0) ;  /* 0x0000001508307547 */ /* 0x000fec000b800000 */
[----:B------:R-:W0:Y:S01]  /*0d90*/  LDC.64 R76, c[0x0][0x3c0] ;  /* 0x0000f000ff4c7b82 */ /* 0x000e220000000a00 */
[----:B------:R-:W1:Y:S01]  /*0da0*/  LDCU UR4, c[0x0][0x3c8] ;  /* 0x00007900ff0477ac */ /* 0x000e620008000800 */
[----:B------:R-:W-:Y:S01]  /*0db0*/  LOP3.LUT R7, R4, 0x10, RZ, 0xc0, !PT ;  /* 0x0000001004077812 */ /* 0x000fe200078ec0ff */
[----:B------:R-:W-:Y:S01]  /*0dc0*/  IMAD R8, R3, 0x210, RZ ;  /* 0x0000021003087824 */ /* 0x000fe200078e02ff */
[----:B------:R-:W-:Y:S01]  /*0dd0*/  SHF.L.U32 R11, R0, 0x8, RZ ;  /* 0x00000008000b7819 */ /* 0x000fe200000006ff */
[----:B------:R-:W2:Y:S01]  /*0de0*/  LDCU.64 UR10, c[0x0][0x388] ;  /* 0x00007100ff0a77ac */ /* 0x000ea20008000a00 */
[--C-:B------:R-:W-:Y:S01]  /*0df0*/  LOP3.LUT R7, R7, 0x1e0, R0.reuse, 0xf8, !PT ;  /* 0x000001e007077812 */ /* 0x100fe200078ef800 */
[----:B------:R-:W-:Y:S01]  /*0e00*/  IMAD.SHL.U32 R9, R6, 0x2, RZ ;  /* 0x0000000206097824 */ /* 0x000fe200078e00ff */
[----:B------:R-:W3:Y:S01]  /*0e10*/  LDC.64 R78, c[0x0][0x3d0] ;  /* 0x0000f400ff4e7b82 */ /* 0x000ee20000000a00 */
[----:B------:R-:W-:Y:S01]  /*0e20*/  LOP3.LUT R6, R0, 0x3f, RZ, 0xc0, !PT ;  /* 0x0000003f00067812 */ /* 0x000fe200078ec0ff */
[----:B------:R-:W4:Y:S01]  /*0e30*/  LDCU.64 UR12, c[0x0][0x390] ;  /* 0x00007200ff0c77ac */ /* 0x000f220008000a00 */
[----:B------:R-:W-:Y:S01]  /*0e40*/  LOP3.LUT R14, R8, R7, RZ, 0x3c, !PT ;  /* 0x00000007080e7212 */ /* 0x000fe200078e3cff */
[----:B------:R-:W-:Y:S01]  /*0e50*/  IMAD R95, R3, 0x90, RZ ;  /* 0x00000090035f7824 */ /* 0x000fe200078e02ff */
[----:B------:R-:W-:Y:S01]  /*0e60*/  LOP3.LUT R7, R0, 0x1c0, RZ, 0xc0, !PT ;  /* 0x000001c000077812 */ /* 0x000fe200078ec0ff */
[----:B------:R-:W-:Y:S01]  /*0e70*/  IMAD.MOV.U32 R97, RZ, RZ, 0x3f800000 ;  /* 0x3f800000ff617424 */ /* 0x000fe200078e00ff */
[----:B------:R-:W-:Y:S01]  /*0e80*/  SHF.R.U32.HI R8, RZ, 0x2, R0 ;  /* 0x00000002ff087819 */ /* 0x000fe20000011600 */
[----:B------:R-:W5:Y:S01]  /*0e90*/  LDC R18, c[0x0][0x3d8] ;  /* 0x0000f600ff127b82 */ /* 0x000f620000000800 */
[----:B------:R-:W-:Y:S01]  /*0ea0*/  SHF.R.U32.HI R12, RZ, 0x2, R7 ;  /* 0x00000002ff0c7819 */ /* 0x000fe20000011607 */
[----:B------:R-:W-:Y:S01]  /*0eb0*/  IMAD.MOV.U32 R92, RZ, RZ, RZ ;  /* 0x000000ffff5c7224 */ /* 0x000fe200078e00ff */
[----:B------:R-:W-:Y:S01]  /*0ec0*/  LOP3.LUT R11, R11, 0x1000, RZ, 0xc0, !PT ;  /* 0x000010000b0b7812 */ /* 0x000fe200078ec0ff */
[----:B-1----:R-:W-:Y:S01]  /*0ed0*/  IMAD R10, R6, UR4, RZ ;  /* 0x00000004060a7c24 */ /* 0x002fe2000f8e02ff */
[C---:B------:R-:W-:Y:S01]  /*0ee0*/  LOP3.LUT R6, R9.reuse, 0x30, R8, 0x78, !PT ;  /* 0x0000003009067812 */ /* 0x040fe200078e7808 */
[----:B------:R-:W-:Y:S01]  /*0ef0*/  IMAD.MOV.U32 R96, RZ, RZ, 0x3f800000 ;  /* 0x3f800000ff607424 */ /* 0x000fe200078e00ff */
[----:B------:R-:W-:Y:S01]  /*0f00*/  LOP3.LUT R7, R9, R12, RZ, 0x3c, !PT ;  /* 0x0000000c09077212 */ /* 0x000fe200078e3cff */
[----:B0-----:R-:W-:Y:S01]  /*0f10*/  IMAD R8, R76, UR7, RZ ;  /* 0x000000074c087c24 */ /* 0x001fe2000f8e02ff */
[--C-:B------:R-:W-:Y:S01]  /*0f20*/  SHF.R.U32.HI R13, RZ, 0x6, R0.reuse ;  /* 0x00000006ff0d7819 */ /* 0x100fe20000011600 */
[----:B------:R-:W-:Y:S01]  /*0f30*/  IMAD.SHL.U32 R12, R10, 0x2, RZ ;  /* 0x000000020a0c7824 */ /* 0x000fe200078e00ff */
[----:B------:R-:W-:Y:S01]  /*0f40*/  IADD3 R76, PT, PT, R14, UR6, R11 ;  /* 0x000000060e4c7c10 */ /* 0x000fe2000fffe00b */
[----:B------:R-:W-:Y:S01]  /*0f50*/  IMAD.SHL.U32 R9, R8, 0x2, RZ ;  /* 0x0000000208097824 */ /* 0x000fe200078e00ff */
[----:B------:R-:W-:Y:S01]  /*0f60*/  LOP3.LUT R14, R0, 0x1f, RZ, 0xc0, !PT ;  /* 0x0000001f000e7812 */ /* 0x000fe200078ec0ff */
[----:B------:R-:W-:Y:S01]  /*0f70*/  IMAD.HI R10, R10, 0x2, RZ ;  /* 0x000000020a0a7827 */ /* 0x000fe200078e02ff */
[----:B------:R-:W-:-:S02]  /*0f80*/  SHF.R.U32.HI R11, RZ, 0x5, R0 ;  /* 0x00000005ff0b7819 */ /* 0x000fc40000011600 */
[----:B------:R-:W-:Y:S02]  /*0f90*/  CS2R R72, SRZ ;  /* 0x0000000000487805 */ /* 0x000fe4000001ff00 */
[----:B--2---:R-:W-:Y:S01]  /*0fa0*/  IADD3 R117, P0, P1, R12, UR10, R9 ;  /* 0x0000000a0c757c10 */ /* 0x004fe2000f91e009 */
[----:B---3--:R-:W-:Y:S01]  /*0fb0*/  IMAD R78, R78, UR7, RZ ;  /* 0x000000074e4e7c24 */ /* 0x008fe2000f8e02ff */
[----:B------:R-:W-:Y:S01]  /*0fc0*/  SGXT.U32 R12, R13, 0x3 ;  /* 0x000000030d0c781a */ /* 0x000fe20000000000 */
[----:B------:R-:W-:Y:S01]  /*0fd0*/  IMAD R14, R14, R79, RZ ;  /* 0x0000004f0e0e7224 */ /* 0x000fe200078e02ff */
[----:B------:R-:W-:Y:S01]  /*0fe0*/  LOP3.LUT R95, R95, 0x30, R4, 0x78, !PT ;  /* 0x000000305f5f7812 */ /* 0x000fe200078e7804 */
[----:B------:R-:W-:Y:S01]  /*0ff0*/  IMAD.HI R9, R8, 0x2, RZ ;  /* 0x0000000208097827 */ /* 0x000fe200078e02ff */
[----:B------:R-:W-:Y:S02]  /*1000*/  SGXT.U32 R8, R11, 0x4 ;  /* 0x000000040b08781a */ /* 0x000fe40000000000 */
[----:B------:R-:W-:-:S02]  /*1010*/  CS2R R74, SRZ ;  /* 0x00000000004a7805 */ /* 0x000fc4000001ff00 */
[----:B------:R-:W-:Y:S01]  /*1020*/  SHF.L.U32 R11, R78, 0x1, RZ ;  /* 0x000000014e0b7819 */ /* 0x000fe200000006ff */
[----:B------:R-:W-:Y:S01]  /*1030*/  IMAD R12, R12, R77, RZ ;  /* 0x0000004d0c0c7224 */ /* 0x000fe200078e02ff */
[----:B------:R-:W-:Y:S01]  /*1040*/  IADD3.X R17, PT, PT, R10, UR11, R9, P0, P1 ;  /* 0x0000000b0a117c10 */ /* 0x000fe200087e2409 */
[----:B------:R-:W-:Y:S01]  /*1050*/  IMAD.SHL.U32 R16, R14, 0x2, RZ ;  /* 0x000000020e107824 */ /* 0x000fe200078e00ff */
[----:B------:R-:W-:Y:S01]  /*1060*/  MOV R107, 0xff800000 ;  /* 0xff800000006b7802 */ /* 0x000fe20000000f00 */
[C---:B------:R-:W-:Y:S01]  /*1070*/  IMAD R10, R77.reuse, 0x8, R12 ;  /* 0x000000084d0a7824 */ /* 0x040fe200078e020c */
[----:B------:R-:W-:Y:S01]  /*1080*/  LEA R122, P0, R12, R117, 0x1 ;  /* 0x000000750c7a7211 */ /* 0x000fe200078008ff */
[----:B-----5:R-:W-:Y:S01]  /*1090*/  IMAD R13, R8, R18, RZ ;  /* 0x00000012080d7224 */ /* 0x020fe200078e02ff */
[----:B----4-:R-:W-:Y:S01]  /*10a0*/  IADD3 R16, P4, P5, R16, UR12, R11 ;  /* 0x0000000c10107c10 */ /* 0x010fe2000fd9e00b */
[----:B------:R-:W-:Y:S01]  /*10b0*/  IMAD.HI R11, R14, 0x2, RZ ;  /* 0x000000020e0b7827 */ /* 0x000fe200078e02ff */
[----:B------:R-:W-:-:S02]  /*10c0*/  LEA R8, R77, R10, 0x3 ;  /* 0x0000000a4d087211 */ /* 0x000fc400078e18ff */
[----:B------:R-:W-:Y:S02]  /*10d0*/  CS2R R68, SRZ ;  /* 0x0000000000447805 */ /* 0x000fe4000001ff00 */
[-C--:B------:R-:W-:Y:S01]  /*10e0*/  LEA R120, P1, R10, R117.reuse, 0x1 ;  /* 0x000000750a787211 */ /* 0x080fe200078208ff */
[----:B------:R-:W-:Y:S01]  /*10f0*/  IMAD R14, R18, 0x10, R13 ;  /* 0x00000010120e7824 */ /* 0x000fe200078e020d */
[----:B------:R-:W-:Y:S01]  /*1100*/  LEA R118, P2, R8, R117, 0x1 ;  /* 0x0000007508767211 */ /* 0x000fe200078408ff */
[----:B------:R-:W-:Y:S01]  /*1110*/  IMAD R9, R77, 0x8, R8 ;  /* 0x000000084d097824 */ /* 0x000fe200078e0208 */
[----:B------:R-:W-:Y:S01]  /*1120*/  LEA.HI.X.SX32 R123, R12, R17, 0x1, P0 ;  /* 0x000000110c7b7211 */ /* 0x000fe200000f0eff */
[----:B------:R-:W-:Y:S01]  /*1130*/  IMAD.HI R78, R78, 0x2, RZ ;  /* 0x000000024e4e7827 */ /* 0x000fe200078e02ff */
[----:B------:R-:W-:Y:S02]  /*1140*/  LEA R15, R18, R14, 0x4 ;  /* 0x0000000e120f7211 */ /* 0x000fe400078e20ff */
[----:B------:R-:W-:-:S02]  /*1150*/  CS2R R70, SRZ ;  /* 0x0000000000467805 */ /* 0x000fc4000001ff00 */
[----:B------:R-:W-:Y:S02]  /*1160*/  LEA.HI.X.SX32 R119, R8, R17, 0x1, P2 ;  /* 0x0000001108777211 */ /* 0x000fe400010f0eff */
[----:B------:R-:W-:Y:S02]  /*1170*/  CS2R R64, SRZ ;  /* 0x0000000000407805 */ /* 0x000fe4000001ff00 */
[----:B------:R-:W-:Y:S01]  /*1180*/  LEA R116, P3, R9, R117, 0x1 ;  /* 0x0000007509747211 */ /* 0x000fe200078608ff */
[----:B------:R-:W-:Y:S01]  /*1190*/  IMAD R8, R18, 0x10, R15 ;  /* 0x0000001012087824 */ /* 0x000fe200078e020f */
[----:B------:R-:W-:Y:S01]  /*11a0*/  IADD3.X R11, PT, PT, R11, UR13, R78, P4, P5 ;  /* 0x0000000d0b0b7c10 */ /* 0x000fe2000a7ea44e */
[----:B------:R-:W-:Y:S01]  /*11b0*/  IMAD.MOV.U32 R78, RZ, RZ, RZ ;  /* 0x000000ffff4e7224 */ /* 0x000fe200078e00ff */
[----:B------:R-:W-:Y:S02]  /*11c0*/  LEA.HI.X.SX32 R117, R9, R17, 0x1, P3 ;  /* 0x0000001109757211 */ /* 0x000fe400018f0eff */
[----:B------:R-:W-:-:S02]  /*11d0*/  CS2R R66, SRZ ;  /* 0x0000000000427805 */ /* 0x000fc4000001ff00 */
[----:B------:R-:W-:Y:S02]  /*11e0*/  LEA R108, P3, R8, R16, 0x1 ;  /* 0x00000010086c7211 */ /* 0x000fe400078608ff */
[----:B------:R-:W-:Y:S02]  /*11f0*/  CS2R R60, SRZ ;  /* 0x00000000003c7805 */ /* 0x000fe4000001ff00 */
[----:B------:R-:W-:Y:S02]  /*1200*/  LEA.HI.X.SX32 R121, R10, R17, 0x1, P1 ;  /* 0x000000110a797211 */ /* 0x000fe400008f0eff */
[----:B------:R-:W-:Y:S02]  /*1210*/  CS2R R62, SRZ ;  /* 0x00000000003e7805 */ /* 0x000fe4000001ff00 */
[----:B------:R-:W-:Y:S02]  /*1220*/  LEA.HI.X.SX32 R109, R8, R11, 0x1, P3 ;  /* 0x0000000b086d7211 */ /* 0x000fe400018f0eff */
[----:B------:R-:W-:-:S02]  /*1230*/  CS2R R56, SRZ ;  /* 0x0000000000387805 */ /* 0x000fc4000001ff00 */
[----:B------:R-:W-:Y:S02]  /*1240*/  LOP3.LUT R8, R5, 0x30, RZ, 0xc0, !PT ;  /* 0x0000003005087812 */ /* 0x000fe400078ec0ff */
[----:B------:R-:W-:Y:S02]  /*1250*/  CS2R R58, SRZ ;  /* 0x00000000003a7805 */ /* 0x000fe4000001ff00 */
[-C--:B------:R-:W-:Y:S02]  /*1260*/  LEA R114, P0, R13, R16.reuse, 0x1 ;  /* 0x000000100d727211 */ /* 0x080fe400078008ff */
[----:B------:R-:W-:Y:S02]  /*1270*/  CS2R R52, SRZ ;  /* 0x0000000000347805 */ /* 0x000fe4000001ff00 */
[-C--:B------:R-:W-:Y:S01]  /*1280*/  LEA R112, P1, R14, R16.reuse, 0x1 ;  /* 0x000000100e707211 */ /* 0x080fe200078208ff */
[----:B------:R-:W-:Y:S01]  /*1290*/  IMAD R93, R3, 0x40, R8 ;  /* 0x00000040035d7824 */ /* 0x000fe200078e0208 */
[----:B------:R-:W-:-:S02]  /*12a0*/  LEA R110, P2, R15, R16, 0x1 ;  /* 0x000000100f6e7211 */ /* 0x000fc400078408ff */
[----:B------:R-:W-:Y:S02]  /*12b0*/  CS2R R54, SRZ ;  /* 0x0000000000367805 */ /* 0x000fe4000001ff00 */
[-C--:B------:R-:W-:Y:S02]  /*12c0*/  LEA.HI.X.SX32 R115, R13, R11.reuse, 0x1, P0 ;  /* 0x0000000b0d737211 */ /* 0x080fe400000f0eff */
[----:B------:R-:W-:Y:S02]  /*12d0*/  CS2R R48, SRZ ;  /* 0x0000000000307805 */ /* 0x000fe4000001ff00 */
[-C--:B------:R-:W-:Y:S02]  /*12e0*/  LEA.HI.X.SX32 R113, R14, R11.reuse, 0x1, P1 ;  /* 0x0000000b0e717211 */ /* 0x080fe400008f0eff */
[----:B------:R-:W-:Y:S02]  /*12f0*/  CS2R R50, SRZ ;  /* 0x0000000000327805 */ /* 0x000fe4000001ff00 */
[----:B------:R-:W-:-:S02]  /*1300*/  LEA.HI.X.SX32 R111, R15, R11, 0x1, P2 ;  /* 0x0000000b0f6f7211 */ /* 0x000fc400010f0eff */
[----:B------:R-:W-:Y:S02]  /*1310*/  CS2R R40, SRZ ;  /* 0x0000000000287805 */ /* 0x000fe4000001ff00 */
[----:B------:R-:W-:Y:S02]  /*1320*/  MOV R98, 0xff800000 ;  /* 0xff80000000627802 */ /* 0x000fe40000000f00 */
[----:B------:R-:W-:Y:S02]  /*1330*/  CS2R R42, SRZ ;  /* 0x00000000002a7805 */ /* 0x000fe4000001ff00 */
[----:B------:R-:W-:Y:S01]  /*1340*/  LOP3.LUT R93, R93, 0x30, R4, 0x78, !PT ;  /* 0x000000305d5d7812 */ /* 0x000fe200078e7804 */
[----:B------:R-:W0:Y:S01]  /*1350*/  LDCU UR10, c[0x0][0x3a8] ;  /* 0x00007500ff0a77ac */ /* 0x000e220008000800 */
[----:B------:R-:W-:Y:S01]  /*1360*/  LOP3.LUT R94, R95, 0x40, RZ, 0x3c, !PT ;  /* 0x000000405f5e7812 */ /* 0x000fe200078e3cff */
[----:B------:R-:W-:-:S06]  /*1370*/  UMOV UR4, URZ ;  /* 0x000000ff00047c82 */ /* 0x000fcc0008000000 */
.L_x_1:
[----:B------:R-:W-:-:S04]  /*1380*/  IMAD.WIDE R8, R92, 0x2, R122 ;  /* 0x000000025c087825 */ /* 0x000fc800078e027a */
[C---:B------:R-:W-:Y:S02]  /*1390*/  IMAD.WIDE R10, R92.reuse, 0x2, R120 ;  /* 0x000000025c0a7825 */ /* 0x040fe400078e0278 */
[----:B------:R-:W2:Y:S02]  /*13a0*/  LDG.E.U16 R8, desc[UR8][R8.64] ;  /* 0x0000000808087981 */ /* 0x000ea4000c1e1500 */
[C---:B------:R-:W-:Y:S02]  /*13b0*/  IMAD.WIDE R12, R92.reuse, 0x2, R118 ;  /* 0x000000025c0c7825 */ /* 0x040fe400078e0276 */
[----:B------:R-:W3:Y:S02]  /*13c0*/  LDG.E.U16 R10, desc[UR8][R10.64] ;  /* 0x000000080a0a7981 */ /* 0x000ee4000c1e1500 */
[----:B------:R-:W-:Y:S02]  /*13d0*/  IMAD.WIDE R14, R92, 0x2, R116 ;  /* 0x000000025c0e7825 */ /* 0x000fe400078e0274 */
[----:B------:R-:W4:Y:S04]  /*13e0*/  LDG.E.U16 R12, desc[UR8][R12.64] ;  /* 0x000000080c0c7981 */ /* 0x000f28000c1e1500 */
[----:B------:R-:W5:Y:S01]  /*13f0*/  LDG.E.U16 R24, desc[UR8][R14.64] ;  /* 0x000000080e187981 */ /* 0x000f62000c1e1500 */
[----:B------:R-:W-:Y:S01]  /*1400*/  BAR.SYNC.DEFER_BLOCKING 0x0 ;  /* 0x0000000000007b1d */ /* 0x000fe20000010000 */
[----:B------:R-:W-:-:S04]  /*1410*/  IMAD.WIDE R16, R78, 0x2, R114 ;  /* 0x000000024e107825 */ /* 0x000fc800078e0272 */
[----:B------:R-:W-:-:S04]  /*1420*/  IMAD.WIDE R18, R78, 0x2, R112 ;  /* 0x000000024e127825 */ /* 0x000fc800078e0270 */
[----:B------:R-:W-:-:S04]  /*1430*/  IMAD.WIDE R20, R78, 0x2, R110 ;  /* 0x000000024e147825 */ /* 0x000fc800078e026e */
[----:B------:R-:W-:Y:S01]  /*1440*/  IMAD.WIDE R22, R78, 0x2, R108 ;  /* 0x000000024e167825 */ /* 0x000fe200078e026c */
[----:B--2---:R-:W-:Y:S04]  /*1450*/  STS.U16 [R7+UR6+0x8000], R8 ;  /* 0x0080000807007988 */ /* 0x004fe80008000406 */
[----:B---3--:R-:W-:Y:S04]  /*1460*/  STS.U16 [R7+UR6+0x8400], R10 ;  /* 0x0084000a07007988 */ /* 0x008fe80008000406 */
[----:B----4-:R-:W-:Y:S04]  /*1470*/  STS.U16 [R7+UR6+0x8800], R12 ;  /* 0x0088000c07007988 */ /* 0x010fe80008000406 */
[----:B-----5:R-:W-:Y:S01]  /*1480*/  STS.U16 [R7+UR6+0x8c00], R24 ;  /* 0x008c001807007988 */ /* 0x020fe20008000406 */
[----:B------:R-:W-:Y:S06]  /*1490*/  BAR.SYNC.DEFER_BLOCKING 0x0 ;  /* 0x0000000000007b1d */ /* 0x000fec0000010000 */
[----:B------:R-:W2:Y:S04]  /*14a0*/  LDG.E.U16 R105, desc[UR8][R16.64] ;  /* 0x0000000810697981 */ /* 0x000ea8000c1e1500 */
[----:B------:R1:W3:Y:S04]  /*14b0*/  LDG.E.U16 R103, desc[UR8][R18.64] ;  /* 0x0000000812677981 */ /* 0x0002e8000c1e1500 */
[----:B------:R-:W4:Y:S04]  /*14c0*/  LDG.E.U16 R101, desc[UR8][R20.64] ;  /* 0x0000000814657981 */ /* 0x000f28000c1e1500 */
[----:B------:R5:W4:Y:S04]  /*14d0*/  LDG.E.U16 R99, desc[UR8][R22.64] ;  /* 0x0000000816637981 */ /* 0x000b28000c1e1500 */
[----:B------:R-:W-:Y:S04]  /*14e0*/  LDSM.16.MT88.4 R12, [R76] ;  /* 0x000000004c0c783b */ /* 0x000fe80000004200 */
[----:B------:R-:W0:Y:S04]  /*14f0*/  LDSM.16.M88.4 R24, [R95+UR6+0x8000] ;  /* 0x008000065f18783b */ /* 0x000e280008000200 */
[----:B------:R-:W0:Y:S04]  /*1500*/  LDSM.16.M88.4 R84, [R95+UR6+0x8400] ;  /* 0x008400065f54783b */ /* 0x000e280008000200 */
[----:B------:R-:W0:Y:S04]  /*1510*/  LDSM.16.M88.4 R36, [R95+UR6+0x8800] ;  /* 0x008800065f24783b */ /* 0x000e280008000200 */
[----:B------:R-:W0:Y:S04]  /*1520*/  LDSM.16.MT88.4 R80, [R76+0x2000] ;  /* 0x002000004c50783b */ /* 0x000e280000004200 */
[----:B------:R-:W0:Y:S04]  /*1530*/  LDSM.16.M88.4 R44, [R95+UR6+0x8c00] ;  /* 0x008c00065f2c783b */ /* 0x000e280008000200 */
[----:B-1----:R-:W-:Y:S04]  /*1540*/  LDSM.16.MT88.4 R16, [R76+0x4000] ;  /* 0x004000004c10783b */ /* 0x002fe80000004200 */
[----:B-----5:R-:W1:Y:S04]  /*1550*/  LDSM.16.M88.4 R20, [R94+UR6+0x8000] ;  /* 0x008000065e14783b */ /* 0x020e680008000200 */
[----:B------:R-:W-:Y:S01]  /*1560*/  LDSM.16.M88.4 R32, [R94+UR6+0x8800] ;  /* 0x008800065e20783b */ /* 0x000fe20008000200 */
[C---:B0-----:R-:W-:Y:S08]  /*1570*/  HMMA.16816.F32.BF16 R28, R12.reuse, R24, RZ ;  /* 0x000000180c1c723c */ /* 0x041ff000000418ff */
[C---:B------:R-:W-:Y:S08]  /*1580*/  HMMA.16816.F32.BF16 R88, R12.reuse, R84, RZ ;  /* 0x000000540c58723c */ /* 0x040ff000000418ff */
[----:B------:R-:W-:Y:S08]  /*1590*/  HMMA.16816.F32.BF16 R8, R12, R36, RZ ;  /* 0x000000240c08723c */ /* 0x000ff000000418ff */
[C---:B------:R-:W-:Y:S01]  /*15a0*/  HMMA.16816.F32.BF16 R24, R80.reuse, R26, R28 ;  /* 0x0000001a5018723c */ /* 0x040fe2000004181c */
[----:B------:R-:W0:Y:S07]  /*15b0*/  LDSM.16.M88.4 R28, [R94+UR6+0x8400] ;  /* 0x008400065e1c783b */ /* 0x000e2e0008000200 */
[----:B------:R-:W-:Y:S01]  /*15c0*/  HMMA.16816.F32.BF16 R84, R80, R86, R88 ;  /* 0x000000565054723c */ /* 0x000fe20000041858 */
[----:B------:R-:W5:Y:S07]  /*15d0*/  LDSM.16.M88.4 R88, [R94+UR6+0x8c00] ;  /* 0x008c00065e58783b */ /* 0x000f6e0008000200 */
[----:B------:R-:W-:Y:S08]  /*15e0*/  HMMA.16816.F32.BF16 R12, R12, R44, RZ ;  /* 0x0000002c0c0c723c */ /* 0x000ff000000418ff */
[C---:B------:R-:W-:Y:S01]  /*15f0*/  HMMA.16816.F32.BF16 R8, R80.reuse, R38, R8 ;  /* 0x000000265008723c */ /* 0x040fe20000041808 */
[----:B------:R-:W5:Y:S01]  /*1600*/  LDSM.16.MT88.4 R36, [R76+0x6000] ;  /* 0x006000004c24783b */ /* 0x000f620000004200 */
[----:B------:R-:W-:Y:S10]  /*1610*/  BAR.SYNC.DEFER_BLOCKING 0x0 ;  /* 0x0000000000007b1d */ /* 0x000ff40000010000 */
[----:B------:R-:W-:Y:S08]  /*1620*/  HMMA.16816.F32.BF16 R12, R80, R46, R12 ;  /* 0x0000002e500c723c */ /* 0x000ff0000004180c */
[C---:B-1----:R-:W-:Y:S08]  /*1630*/  HMMA.16816.F32.BF16 R24, R16.reuse, R20, R24 ;  /* 0x000000141018723c */ /* 0x042ff00000041818 */
[C---:B0-----:R-:W-:Y:S08]  /*1640*/  HMMA.16816.F32.BF16 R84, R16.reuse, R28, R84 ;  /* 0x0000001c1054723c */ /* 0x041ff00000041854 */
[C---:B------:R-:W-:Y:S08]  /*1650*/  HMMA.16816.F32.BF16 R8, R16.reuse, R32, R8 ;  /* 0x000000201008723c */ /* 0x040ff00000041808 */
[----:B-----5:R-:W-:Y:S08]  /*1660*/  HMMA.16816.F32.BF16 R12, R16, R88, R12 ;  /* 0x00000058100c723c */ /* 0x020ff0000004180c */
[C---:B------:R-:W-:Y:S08]  /*1670*/  HMMA.16816.F32.BF16 R24, R36.reuse, R22, R24 ;  /* 0x000000162418723c */ /* 0x040ff00000041818 */
[C---:B------:R-:W-:Y:S08]  /*1680*/  HMMA.16816.F32.BF16 R84, R36.reuse, R30, R84 ;  /* 0x0000001e2454723c */ /* 0x040ff00000041854 */
[C---:B------:R-:W-:Y:S08]  /*1690*/  HMMA.16816.F32.BF16 R8, R36.reuse, R34, R8 ;  /* 0x000000222408723c */ /* 0x040ff00000041808 */
[----:B------:R-:W-:Y:S01]  /*16a0*/  HMMA.16816.F32.BF16 R12, R36, R90, R12 ;  /* 0x0000005a240c723c */ /* 0x000fe2000004180c */
[----:B------:R-:W-:Y:S01]  /*16b0*/  FMUL R16, R24, UR10 ;  /* 0x0000000a18107c20 */ /* 0x000fe20008400000 */
[----:B------:R-:W-:Y:S01]  /*16c0*/  FMUL R17, R25, UR10 ;  /* 0x0000000a19117c20 */ /* 0x000fe20008400000 */
[----:B------:R-:W-:Y:S01]  /*16d0*/  FMUL R18, R84, UR10 ;  /* 0x0000000a54127c20 */ /* 0x000fe20008400000 */
[----:B------:R-:W-:-:S04]  /*16e0*/  FMUL R19, R85, UR10 ;  /* 0x0000000a55137c20 */ /* 0x000fc80008400000 */
[----:B------:R-:W-:-:S03]  /*16f0*/  FMNMX3 R18, R16, R17, R18, !PT ;  /* 0x0000001110127276 */ /* 0x000fc60007800012 */
[----:B------:R-:W-:Y:S01]  /*1700*/  FMUL R20, R8, UR10 ;  /* 0x0000000a08147c20 */ /* 0x000fe20008400000 */
[----:B------:R-:W-:-:S04]  /*1710*/  FMUL R16, R9, UR10 ;  /* 0x0000000a09107c20 */ /* 0x000fc80008400000 */
[----:B------:R-:W-:-:S03]  /*1720*/  FMNMX3 R19, R18, R19, R20, !PT ;  /* 0x0000001312137276 */ /* 0x000fc60007800014 */
[----:B------:R-:W-:Y:S01]  /*1730*/  FMUL R17, R12, UR10 ;  /* 0x0000000a0c117c20 */ /* 0x000fe20008400000 */
[----:B------:R-:W-:-:S04]  /*1740*/  FMUL R18, R13, UR10 ;  /* 0x0000000a0d127c20 */ /* 0x000fc80008400000 */
[----:B------:R-:W-:Y:S01]  /*1750*/  FMNMX3 R17, R19, R16, R17, !PT ;  /* 0x0000001013117276 */ /* 0x000fe20007800011 */
[----:B------:R-:W-:-:S03]  /*1760*/  FMUL R16, R26, UR10 ;  /* 0x0000000a1a107c20 */ /* 0x000fc60008400000 */
[----:B------:R-:W-:Y:S01]  /*1770*/  FMNMX R21, R18, R17, !PT ;  /* 0x0000001112157209 */ /* 0x000fe20007800000 */
[----:B------:R-:W-:Y:S01]  /*1780*/  FMUL R17, R27, UR10 ;  /* 0x0000000a1b117c20 */ /* 0x000fe20008400000 */
[----:B------:R-:W-:Y:S01]  /*1790*/  FMUL R18, R86, UR10 ;  /* 0x0000000a56127c20 */ /* 0x000fe20008400000 */
[----:B------:R-:W-:Y:S01]  /*17a0*/  FMUL R19, R87, UR10 ;  /* 0x0000000a57137c20 */ /* 0x000fe20008400000 */
[----:B------:R-:W-:-:S03]  /*17b0*/  FMUL R20, R10, UR10 ;  /* 0x0000000a0a147c20 */ /* 0x000fc60008400000 */
[----:B------:R-:W-:Y:S01]  /*17c0*/  FMNMX3 R18, R16, R17, R18, !PT ;  /* 0x0000001110127276 */ /* 0x000fe20007800012 */
[----:B------:R-:W-:Y:S01]  /*17d0*/  FMUL R16, R11, UR10 ;  /* 0x0000000a0b107c20 */ /* 0x000fe20008400000 */
[----:B------:R-:W-:Y:S02]  /*17e0*/  FMUL R17, R14, UR10 ;  /* 0x0000000a0e117c20 */ /* 0x000fe40008400000 */
[----:B------:R-:W-:Y:S01]  /*17f0*/  FMNMX3 R19, R18, R19, R20, !PT ;  /* 0x0000001312137276 */ /* 0x000fe20007800014 */
[----:B------:R-:W-:-:S03]  /*1800*/  FMUL R18, R15, UR10 ;  /* 0x0000000a0f127c20 */ /* 0x000fc60008400000 */
[----:B------:R-:W-:-:S04]  /*1810*/  FMNMX3 R17, R19, R16, R17, !PT ;  /* 0x0000001013117276 */ /* 0x000fc80007800011 */
[----:B------:R-:W-:Y:S01]  /*1820*/  FMNMX R17, R18, R17, !PT ;  /* 0x0000001112117209 */ /* 0x000fe20007800000 */
[----:B------:R-:W0:Y:S04]  /*1830*/  SHFL.BFLY PT, R22, R21, 0x2, 0x1f ;  /* 0x0c401f0015167f89 */ /* 0x000e2800000e0000 */
[----:B------:R-:W1:Y:S01]  /*1840*/  SHFL.BFLY PT, R16, R17, 0x2, 0x1f ;  /* 0x0c401f0011107f89 */ /* 0x000e6200000e0000 */
[----:B0-----:R-:W-:Y:S02]  /*1850*/  FMNMX R22, R21, R22, !PT ;  /* 0x0000001615167209 */ /* 0x001fe40007800000 */
[----:B-1----:R-:W-:-:S03]  /*1860*/  FMNMX R81, R17, R16, !PT ;  /* 0x0000001011517209 */ /* 0x002fc60007800000 */
[----:B------:R-:W0:Y:S04]  /*1870*/  SHFL.BFLY PT, R80, R22, 0x1, 0x1f ;  /* 0x0c201f0016507f89 */ /* 0x000e2800000e0000 */
[----:B------:R-:W1:Y:S04]  /*1880*/  SHFL.BFLY PT, R16, R81, 0x1, 0x1f ;  /* 0x0c201f0051107f89 */ /* 0x000e6800000e0000 */
[----:B--2---:R-:W-:Y:S04]  /*1890*/  STS.U16 [R6+UR6+0x8000], R105 ;  /* 0x0080006906007988 */ /* 0x004fe80008000406 */
[----:B---3--:R-:W-:Y:S04]  /*18a0*/  STS.U16 [R6+UR6+0x8400], R103 ;  /* 0x0084006706007988 */ /* 0x008fe80008000406 */
[----:B----4-:R-:W-:Y:S04]  /*18b0*/  STS.U16 [R6+UR6+0x8800], R101 ;  /* 0x0088006506007988 */ /* 0x010fe80008000406 */
[----:B------:R-:W-:Y:S01]  /*18c0*/  STS.U16 [R6+UR6+0x8c00], R99 ;  /* 0x008c006306007988 */ /* 0x000fe20008000406 */
[----:B------:R-:W-:Y:S01]  /*18d0*/  BAR.SYNC.DEFER_BLOCKING 0x0 ;  /* 0x0000000000007b1d */ /* 0x000fe20000010000 */
[----:B0-----:R-:W-:-:S02]  /*18e0*/  FMNMX3 R80, R22, R80, R107, !PT ;  /* 0x0000005016507276 */ /* 0x001fc4000780006b */
[----:B-1----:R-:W-:-:S03]  /*18f0*/  FMNMX3 R81, R81, R16, R98, !PT ;  /* 0x0000001051517276 */ /* 0x002fc60007800062 */
[----:B------:R-:W-:Y:S01]  /*1900*/  FADD R16, -R80, R107 ;  /* 0x0000006b50107221 */ /* 0x000fe20000000100 */
[--C-:B------:R-:W-:Y:S01]  /*1910*/  FFMA R24, R24, UR10, -R80.reuse ;  /* 0x0000000a18187c23 */ /* 0x100fe20008000850 */
[--C-:B------:R-:W-:Y:S01]  /*1920*/  FFMA R25, R25, UR10, -R80.reuse ;  /* 0x0000000a19197c23 */ /* 0x100fe20008000850 */
[--C-:B------:R-:W-:Y:S01]  /*1930*/  FFMA R26, R26, UR10, -R81.reuse ;  /* 0x0000000a1a1a7c23 */ /* 0x100fe20008000851 */
[--C-:B------:R-:W-:Y:S01]  /*1940*/  FFMA R27, R27, UR10, -R81.reuse ;  /* 0x0000000a1b1b7c23 */ /* 0x100fe20008000851 */
[----:B------:R-:W-:Y:S01]  /*1950*/  FMUL R16, R16, 1.4426950216293334961 ;  /* 0x3fb8aa3b10107820 */ /* 0x000fe20000400000 */
[----:B------:R-:W-:Y:S01]  /*1960*/  FMUL R24, R24, 1.4426950216293334961 ;  /* 0x3fb8aa3b18187820 */ /* 0x000fe20000400000 */
[----:B------:R-:W-:Y:S01]  /*1970*/  FMUL R25, R25, 1.4426950216293334961 ;  /* 0x3fb8aa3b19197820 */ /* 0x000fe20000400000 */
[----:B------:R-:W-:Y:S01]  /*1980*/  FMUL R26, R26, 1.4426950216293334961 ;  /* 0x3fb8aa3b1a1a7820 */ /* 0x000fe20000400000 */
[----:B------:R-:W-:Y:S01]  /*1990*/  FMUL R27, R27, 1.4426950216293334961 ;  /* 0x3fb8aa3b1b1b7820 */ /* 0x000fe20000400000 */
[----:B------:R0:W-:Y:S01]  /*19a0*/  MUFU.EX2 R82, R16 ;  /* 0x0000001000527308 */ /* 0x0001e20000000800 */
[----:B------:R-:W-:Y:S01]  /*19b0*/  FFMA R85, R85, UR10, -R80 ;  /* 0x0000000a55557c23 */ /* 0x000fe20008000850 */
[----:B------:R-:W-:Y:S01]  /*19c0*/  FFMA R86, R86, UR10, -R81 ;  /* 0x0000000a56567c23 */ /* 0x000fe20008000851 */
[----:B------:R-:W1:Y:S01]  /*19d0*/  LDSM.16.M88.4 R28, [R93+UR6+0x8200] ;  /* 0x008200065d1c783b */ /* 0x000e620008000200 */
[----:B0-----:R-:W-:-:S03]  /*19e0*/  FADD R16, -R81, R98 ;  /* 0x0000006251107221 */ /* 0x001fc60000000100 */
[----:B------:R-:W0:Y:S01]  /*19f0*/  LDSM.16.M88.4 R32, [R93+UR6+0x8000] ;  /* 0x008000065d20783b */ /* 0x000e220008000200 */
[----:B------:R-:W-:Y:S01]  /*1a00*/  MUFU.EX2 R38, R24 ;  /* 0x0000001800267308 */ /* 0x000fe20000000800 */
[----:B------:R-:W-:Y:S01]  /*1a10*/  FFMA R84, R84, UR10, -R80 ;  /* 0x0000000a54547c23 */ /* 0x000fe20008000850 */
[----:B------:R-:W-:Y:S01]  /*1a20*/  FFMA R87, R87, UR10, -R81 ;  /* 0x0000000a57577c23 */ /* 0x000fe20008000851 */
[----:B------:R-:W-:Y:S01]  /*1a30*/  FMUL R36, R85, 1.4426950216293334961 ;  /* 0x3fb8aa3b55247820 */ /* 0x000fe20000400000 */
[----:B------:R-:W-:Y:S01]  /*1a40*/  FMUL R37, R86, 1.4426950216293334961 ;  /* 0x3fb8aa3b56257820 */ /* 0x000fe20000400000 */
[----:B------:R-:W-:Y:S01]  /*1a50*/  FMUL R83, R16, 1.4426950216293334961 ;  /* 0x3fb8aa3b10537820 */ /* 0x000fe20000400000 */
[----:B------:R-:W-:Y:S02]  /*1a60*/  LDSM.16.M88.4 R20, [R93+UR6+0x8600] ;  /* 0x008600065d14783b */ /* 0x000fe40008000200 */
[----:B------:R-:W2:Y:S01]  /*1a70*/  MUFU.EX2 R39, R25 ;  /* 0x0000001900277308 */ /* 0x000ea20000000800 */
[----:B------:R-:W-:Y:S01]  /*1a80*/  FMUL R84, R84, 1.4426950216293334961 ;  /* 0x3fb8aa3b54547820 */ /* 0x000fe20000400000 */
[----:B------:R-:W-:-:S06]  /*1a90*/  FMUL R87, R87, 1.4426950216293334961 ;  /* 0x3fb8aa3b57577820 */ /* 0x000fcc0000400000 */
[----:B------:R-:W-:Y:S08]  /*1aa0*/  MUFU.EX2 R88, R26 ;  /* 0x0000001a00587308 */ /* 0x000ff00000000800 */
[----:B------:R3:W-:Y:S01]  /*1ab0*/  MUFU.EX2 R91, R27 ;  /* 0x0000001b005b7308 */ /* 0x0007e20000000800 */
[----:B------:R-:W-:Y:S01]  /*1ac0*/  FFMA R16, R8, UR10, -R80 ;  /* 0x0000000a08107c23 */ /* 0x000fe20008000850 */
[----:B---3--:R-:W3:Y:S06]  /*1ad0*/  LDSM.16.M88.4 R24, [R93+UR6+0x8400] ;  /* 0x008400065d18783b */ /* 0x008eec0008000200 */
[----:B------:R-:W-:Y:S01]  /*1ae0*/  MUFU.EX2 R89, R84 ;  /* 0x0000005400597308 */ /* 0x000fe20000000800 */
[----:B------:R-:W-:-:S07]  /*1af0*/  FMUL R16, R16, 1.4426950216293334961 ;  /* 0x3fb8aa3b10107820 */ /* 0x000fce0000400000 */
[----:B------:R-:W4:Y:S08]  /*1b00*/  MUFU.EX2 R36, R36 ;  /* 0x0000002400247308 */ /* 0x000f300000000800 */
[----:B------:R-:W-:Y:S08]  /*1b10*/  MUFU.EX2 R37, R37 ;  /* 0x0000002500257308 */ /* 0x000ff00000000800 */
[----:B------:R-:W5:Y:S08]  /*1b20*/  MUFU.EX2 R83, R83 ;  /* 0x0000005300537308 */ /* 0x000f700000000800 */
[----:B------:R-:W0:Y:S01]  /*1b30*/  MUFU.EX2 R8, R87 ;  /* 0x0000005700087308 */ /* 0x000e220000000800 */
[----:B--2---:R-:W-:Y:S01]  /*1b40*/  F2FP.BF16.F32.PACK_AB R44, R39, R38 ;  /* 0x00000026272c723e */ /* 0x004fe200000010ff */
[----:B------:R-:W-:Y:S01]  /*1b50*/  FFMA R10, R10, UR10, -R81 ;  /* 0x0000000a0a0a7c23 */ /* 0x000fe20008000851 */
[----:B----4-:R-:W-:-:S05]  /*1b60*/  F2FP.BF16.F32.PACK_AB R46, R36, R89 ;  /* 0x00000059242e723e */ /* 0x010fca00000010ff */
[----:B------:R2:W4:Y:S01]  /*1b70*/  MUFU.EX2 R84, R16 ;  /* 0x0000001000547308 */ /* 0x0005220000000800 */
[----:B------:R-:W-:Y:S01]  /*1b80*/  F2FP.BF16.F32.PACK_AB R45, R91, R88 ;  /* 0x000000585b2d723e */ /* 0x000fe200000010ff */
[C---:B------:R-:W-:Y:S01]  /*1b90*/  FMUL R68, R82.reuse, R68 ;  /* 0x0000004452447220 */ /* 0x040fe20000400000 */
[----:B------:R-:W-:Y:S01]  /*1ba0*/  FMUL R69, R82, R69 ;  /* 0x0000004552457220 */ /* 0x000fe20000400000 */
[C---:B-----5:R-:W-:Y:S01]  /*1bb0*/  FMUL R70, R83.reuse, R70 ;  /* 0x0000004653467220 */ /* 0x060fe20000400000 */
[----:B------:R-:W-:Y:S01]  /*1bc0*/  FMUL R71, R83, R71 ;  /* 0x0000004753477220 */ /* 0x000fe20000400000 */
[----:B--2---:R-:W2:Y:S01]  /*1bd0*/  LDSM.16.M88.4 R16, [R93+UR6+0x8800] ;  /* 0x008800065d10783b */ /* 0x004ea20008000200 */
[----:B0-----:R-:W-:Y:S01]  /*1be0*/  F2FP.BF16.F32.PACK_AB R47, R8, R37 ;  /* 0x00000025082f723e */ /* 0x001fe200000010ff */
[--C-:B------:R-:W-:Y:S01]  /*1bf0*/  FFMA R9, R9, UR10, -R80.reuse ;  /* 0x0000000a09097c23 */ /* 0x100fe20008000850 */
[C---:B------:R-:W-:Y:S01]  /*1c00*/  FMUL R72, R82.reuse, R72 ;  /* 0x0000004852487220 */ /* 0x040fe20000400000 */
[----:B------:R-:W-:Y:S01]  /*1c10*/  FMUL R73, R82, R73 ;  /* 0x0000004952497220 */ /* 0x000fe20000400000 */
[C---:B------:R-:W-:Y:S01]  /*1c20*/  FMUL R74, R83.reuse, R74 ;  /* 0x0000004a534a7220 */ /* 0x040fe20000400000 */
[----:B------:R-:W-:Y:S01]  /*1c30*/  FMUL R75, R83, R75 ;  /* 0x0000004b534b7220 */ /* 0x000fe20000400000 */
[----:B------:R-:W-:Y:S01]  /*1c40*/  FMUL R10, R10, 1.4426950216293334961 ;  /* 0x3fb8aa3b0a0a7820 */ /* 0x000fe20000400000 */
[--C-:B------:R-:W-:Y:S01]  /*1c50*/  FFMA R11, R11, UR10, -R81.reuse ;  /* 0x0000000a0b0b7c23 */ /* 0x100fe20008000851 */
[----:B------:R-:W-:Y:S01]  /*1c60*/  FMUL R9, R9, 1.4426950216293334961 ;  /* 0x3fb8aa3b09097820 */ /* 0x000fe20000400000 */
[C---:B-1----:R-:W-:Y:S01]  /*1c70*/  HMMA.16816.F32.BF16 R68, R44.reuse, R28, R68 ;  /* 0x0000001c2c44723c */ /* 0x042fe20000041844 */
[--C-:B------:R-:W-:Y:S01]  /*1c80*/  FFMA R12, R12, UR10, -R80.reuse ;  /* 0x0000000a0c0c7c23 */ /* 0x100fe20008000850 */
[----:B------:R-:W0:Y:S01]  /*1c90*/  MUFU.EX2 R28, R10 ;  /* 0x0000000a001c7308 */ /* 0x000e220000000800 */
[----:B------:R-:W-:Y:S01]  /*1ca0*/  FFMA R14, R14, UR10, -R81 ;  /* 0x0000000a0e0e7c23 */ /* 0x000fe20008000851 */
[----:B------:R-:W-:Y:S01]  /*1cb0*/  FMUL R11, R11, 1.4426950216293334961 ;  /* 0x3fb8aa3b0b0b7820 */ /* 0x000fe20000400000 */
[C---:B------:R-:W-:Y:S01]  /*1cc0*/  FMUL R64, R82.reuse, R64 ;  /* 0x0000004052407220 */ /* 0x040fe20000400000 */
[----:B------:R-:W-:Y:S01]  /*1cd0*/  FMUL R65, R82, R65 ;  /* 0x0000004152417220 */ /* 0x000fe20000400000 */
[C---:B------:R-:W-:Y:S01]  /*1ce0*/  FMUL R66, R83.reuse, R66 ;  /* 0x0000004253427220 */ /* 0x040fe20000400000 */
[----:B------:R-:W-:Y:S01]  /*1cf0*/  FMUL R67, R83, R67 ;  /* 0x0000004353437220 */ /* 0x000fe20000400000 */
[----:B------:R-:W-:Y:S01]  /*1d00*/  FFMA R13, R13, UR10, -R80 ;  /* 0x0000000a0d0d7c23 */ /* 0x000fe20008000850 */
[----:B------:R1:W5:Y:S01]  /*1d10*/  MUFU.EX2 R85, R9 ;  /* 0x0000000900557308 */ /* 0x0003620000000800 */
[C---:B------:R-:W-:Y:S01]  /*1d20*/  HMMA.16816.F32.BF16 R72, R44.reuse, R32, R72 ;  /* 0x000000202c48723c */ /* 0x040fe20000041848 */
[----:B------:R-:W-:Y:S01]  /*1d30*/  FADD R88, R88, R91 ;  /* 0x0000005b58587221 */ /* 0x000fe20000000000 */
[----:B------:R-:W-:Y:S01]  /*1d40*/  FMUL R12, R12, 1.4426950216293334961 ;  /* 0x3fb8aa3b0c0c7820 */ /* 0x000fe20000400000 */
[----:B------:R-:W-:Y:S01]  /*1d50*/  FADD R38, R38, R39 ;  /* 0x0000002726267221 */ /* 0x000fe20000000000 */
[----:B------:R-:W-:Y:S01]  /*1d60*/  FMUL R32, R14, 1.4426950216293334961 ;  /* 0x3fb8aa3b0e207820 */ /* 0x000fe20000400000 */
[C---:B------:R-:W-:Y:S01]  /*1d70*/  FMUL R60, R82.reuse, R60 ;  /* 0x0000003c523c7220 */ /* 0x040fe20000400000 */
[----:B------:R-:W-:Y:S01]  /*1d80*/  FMUL R61, R82, R61 ;  /* 0x0000003d523d7220 */ /* 0x000fe20000400000 */
[----:B------:R0:W2:Y:S01]  /*1d90*/  MUFU.EX2 R29, R11 ;  /* 0x0000000b001d7308 */ /* 0x0000a20000000800 */
[----:B-1----:R-:W-:Y:S01]  /*1da0*/  FFMA R9, R15, UR10, -R81 ;  /* 0x0000000a0f097c23 */ /* 0x002fe20008000851 */
[C---:B------:R-:W-:Y:S01]  /*1db0*/  FMUL R62, R83.reuse, R62 ;  /* 0x0000003e533e7220 */ /* 0x040fe20000400000 */
[----:B------:R-:W-:Y:S01]  /*1dc0*/  FMUL R63, R83, R63 ;  /* 0x0000003f533f7220 */ /* 0x000fe20000400000 */
[----:B------:R-:W-:Y:S01]  /*1dd0*/  FMUL R13, R13, 1.4426950216293334961 ;  /* 0x3fb8aa3b0d0d7820 */ /* 0x000fe20000400000 */
[C---:B---3--:R-:W-:Y:S01]  /*1de0*/  HMMA.16816.F32.BF16 R64, R44.reuse, R24, R64 ;  /* 0x000000182c40723c */ /* 0x048fe20000041840 */
[----:B------:R-:W-:Y:S01]  /*1df0*/  FADD R37, R37, R88 ;  /* 0x0000005825257221 */ /* 0x000fe20000000000 */
[----:B------:R-:W-:Y:S01]  /*1e00*/  FADD R89, R89, R38 ;  /* 0x0000002659597221 */ /* 0x000fe20000000000 */
[----:B------:R-:W1:Y:S01]  /*1e10*/  MUFU.EX2 R86, R12 ;  /* 0x0000000c00567308 */ /* 0x000e620000000800 */
[----:B------:R-:W-:Y:S01]  /*1e20*/  FMUL R25, R9, 1.4426950216293334961 ;  /* 0x3fb8aa3b09197820 */ /* 0x000fe20000400000 */
[----:B------:R-:W-:Y:S01]  /*1e30*/  FADD R87, R8, R37 ;  /* 0x0000002508577221 */ /* 0x000fe20000000000 */
[----:B------:R-:W-:Y:S01]  /*1e40*/  FADD R89, R36, R89 ;  /* 0x0000005924597221 */ /* 0x000fe20000000000 */
[----:B0-----:R-:W0:Y:S01]  /*1e50*/  LDSM.16.M88.4 R8, [R93+UR6+0x8c00] ;  /* 0x008c00065d08783b */ /* 0x001e220008000200 */
[----:B------:R-:W-:Y:S03]  /*1e60*/  HMMA.16816.F32.BF16 R60, R44, R20, R60 ;  /* 0x000000142c3c723c */ /* 0x000fe6000004183c */
[----:B------:R3:W1:Y:S01]  /*1e70*/  MUFU.EX2 R24, R32 ;  /* 0x0000002000187308 */ /* 0x0006620000000800 */
[----:B------:R-:W-:Y:S01]  /*1e80*/  LDSM.16.M88.4 R36, [R93+UR6+0x8e00] ;  /* 0x008e00065d24783b */ /* 0x000fe20008000200 */
[----:B----4-:R-:W-:-:S06]  /*1e90*/  FADD R20, R84, R89 ;  /* 0x0000005954147221 */ /* 0x010fcc0000000000 */
[----:B------:R4:W1:Y:S01]  /*1ea0*/  MUFU.EX2 R33, R13 ;  /* 0x0000000d00217308 */ /* 0x0008620000000800 */
[----:B---3--:R-:W-:-:S07]  /*1eb0*/  FADD R32, R28, R87 ;  /* 0x000000571c207221 */ /* 0x008fce0000000000 */
[----:B------:R-:W3:Y:S01]  /*1ec0*/  MUFU.EX2 R21, R25 ;  /* 0x0000001900157308 */ /* 0x000ee20000000800 */
[----:B----4-:R-:W4:Y:S01]  /*1ed0*/  LDSM.16.M88.4 R12, [R93+UR6+0x8a00] ;  /* 0x008a00065d0c783b */ /* 0x010f220008000200 */
[C---:B------:R-:W-:Y:S01]  /*1ee0*/  FMUL R56, R82.reuse, R56 ;  /* 0x0000003852387220 */ /* 0x040fe20000400000 */
[----:B------:R-:W-:Y:S01]  /*1ef0*/  FMUL R57, R82, R57 ;  /* 0x0000003952397220 */ /* 0x000fe20000400000 */
[C---:B------:R-:W-:Y:S01]  /*1f00*/  FMUL R58, R83.reuse, R58 ;  /* 0x0000003a533a7220 */ /* 0x040fe20000400000 */
[----:B------:R-:W-:Y:S01]  /*1f10*/  FMUL R59, R83, R59 ;  /* 0x0000003b533b7220 */ /* 0x000fe20000400000 */
[----:B-----5:R-:W-:Y:S01]  /*1f20*/  FADD R87, R85, R20 ;  /* 0x0000001455577221 */ /* 0x020fe20000000000 */
[----:B--2---:R-:W-:-:S03]  /*1f30*/  FADD R89, R29, R32 ;  /* 0x000000201d597221 */ /* 0x004fc60000000000 */
[----:B-1----:R-:W-:Y:S01]  /*1f40*/  FADD R20, R86, R87 ;  /* 0x0000005756147221 */ /* 0x002fe20000000000 */
[----:B------:R-:W-:Y:S01]  /*1f50*/  FADD R32, R24, R89 ;  /* 0x0000005918207221 */ /* 0x000fe20000000000 */
[----:B------:R-:W-:Y:S02]  /*1f60*/  HMMA.16816.F32.BF16 R56, R44, R16, R56 ;  /* 0x000000102c38723c */ /* 0x000fe40000041838 */
[----:B------:R-:W-:Y:S01]  /*1f70*/  FADD R17, R33, R20 ;  /* 0x0000001421117221 */ /* 0x000fe20000000000 */
[----:B---3--:R-:W-:-:S04]  /*1f80*/  FADD R16, R21, R32 ;  /* 0x0000002015107221 */ /* 0x008fc80000000000 */
[----:B------:R-:W1:Y:S04]  /*1f90*/  SHFL.BFLY PT, R20, R17, 0x2, 0x1f ;  /* 0x0c401f0011147f89 */ /* 0x000e6800000e0000 */
[----:B------:R-:W2:Y:S01]  /*1fa0*/  SHFL.BFLY PT, R25, R16, 0x2, 0x1f ;  /* 0x0c401f0010197f89 */ /* 0x000ea200000e0000 */
[C---:B------:R-:W-:Y:S01]  /*1fb0*/  FMUL R52, R82.reuse, R52 ;  /* 0x0000003452347220 */ /* 0x040fe20000400000 */
        /* <DEDUP_REMOVED lines=8> */
[----:B------:R-:W-:Y:S01]  /*2040*/  FMUL R41, R82, R41 ;  /* 0x0000002952297220 */ /* 0x000fe20000400000 */
[C---:B------:R-:W-:Y:S01]  /*2050*/  FMUL R42, R83.reuse, R42 ;  /* 0x0000002a532a7220 */ /* 0x040fe20000400000 */
[----:B------:R-:W-:-:S03]  /*2060*/  FMUL R43, R83, R43 ;  /* 0x0000002b532b7220 */ /* 0x000fc60000400000 */
[C---:B0-----:R-:W-:Y:S08]  /*2070*/  HMMA.16816.F32.BF16 R48, R44.reuse, R8, R48 ;  /* 0x000000082c30723c */ /* 0x041ff00000041830 */
[----:B----4-:R-:W-:Y:S01]  /*2080*/  HMMA.16816.F32.BF16 R52, R44, R12, R52 ;  /* 0x0000000c2c34723c */ /* 0x010fe20000041834 */
[----:B-1----:R-:W-:Y:S01]  /*2090*/  FADD R9, R17, R20 ;  /* 0x0000001411097221 */ /* 0x002fe20000000000 */
[----:B--2---:R-:W-:-:S06]  /*20a0*/  FADD R8, R16, R25 ;  /* 0x0000001910087221 */ /* 0x004fcc0000000000 */
[----:B------:R-:W-:Y:S01]  /*20b0*/  HMMA.16816.F32.BF16 R40, R44, R36, R40 ;  /* 0x000000242c28723c */ /* 0x000fe20000041828 */
[----:B------:R-:W0:Y:S01]  /*20c0*/  SHFL.BFLY PT, R12, R9, 0x1, 0x1f ;  /* 0x0c201f00090c7f89 */ /* 0x000e2200000e0000 */
[----:B------:R-:W-:-:S03]  /*20d0*/  F2FP.BF16.F32.PACK_AB R44, R85, R84 ;  /* 0x00000054552c723e */ /* 0x000fc600000010ff */
[----:B------:R-:W1:Y:S01]  /*20e0*/  SHFL.BFLY PT, R13, R8, 0x1, 0x1f ;  /* 0x0c201f00080d7f89 */ /* 0x000e6200000e0000 */
[----:B------:R-:W-:Y:S02]  /*20f0*/  F2FP.BF16.F32.PACK_AB R45, R29, R28 ;  /* 0x0000001c1d2d723e */ /* 0x000fe400000010ff */
[----:B------:R-:W-:Y:S02]  /*2100*/  F2FP.BF16.F32.PACK_AB R46, R33, R86 ;  /* 0x00000056212e723e */ /* 0x000fe400000010ff */
[----:B------:R-:W-:Y:S01]  /*2110*/  F2FP.BF16.F32.PACK_AB R47, R21, R24 ;  /* 0x00000018152f723e */ /* 0x000fe200000010ff */
[----:B------:R-:W-:-:S06]  /*2120*/  UIADD3 UR4, UPT, UPT, UR4, 0x20, URZ ;  /* 0x0000002004047890 */ /* 0x000fcc000fffe0ff */
[----:B------:R-:W-:Y:S01]  /*2130*/  HMMA.16816.F32.BF16 R72, R44, R34, R72 ;  /* 0x000000222c48723c */ /* 0x000fe20000041848 */
[----:B------:R-:W-:-:S07]  /*2140*/  UISETP.GE.AND UP0, UPT, UR4, UR5, UPT ;  /* 0x000000050400728c */ /* 0x000fce000bf06270 */
[C---:B------:R-:W-:Y:S08]  /*2150*/  HMMA.16816.F32.BF16 R68, R44.reuse, R30, R68 ;  /* 0x0000001e2c44723c */ /* 0x040ff00000041844 */
[C---:B------:R-:W-:Y:S08]  /*2160*/  HMMA.16816.F32.BF16 R64, R44.reuse, R26, R64 ;  /* 0x0000001a2c40723c */ /* 0x040ff00000041840 */
[C---:B------:R-:W-:Y:S08]  /*2170*/  HMMA.16816.F32.BF16 R60, R44.reuse, R22, R60 ;  /* 0x000000162c3c723c */ /* 0x040ff0000004183c */
[C---:B------:R-:W-:Y:S08]  /*2180*/  HMMA.16816.F32.BF16 R56, R44.reuse, R18, R56 ;  /* 0x000000122c38723c */ /* 0x040ff00000041838 */
[C---:B------:R-:W-:Y:S08]  /*2190*/  HMMA.16816.F32.BF16 R52, R44.reuse, R14, R52 ;  /* 0x0000000e2c34723c */ /* 0x040ff00000041834 */
[C---:B------:R-:W-:Y:S08]  /*21a0*/  HMMA.16816.F32.BF16 R48, R44.reuse, R10, R48 ;  /* 0x0000000a2c30723c */ /* 0x040ff00000041830 */
[----:B------:R-:W-:Y:S01]  /*21b0*/  HMMA.16816.F32.BF16 R40, R44, R38, R40 ;  /* 0x000000262c28723c */ /* 0x000fe20000041828 */
[----:B0-----:R-:W-:Y:S01]  /*21c0*/  FADD R9, R9, R12 ;  /* 0x0000000c09097221 */ /* 0x001fe20000000000 */
[----:B-1----:R-:W-:Y:S01]  /*21d0*/  FADD R8, R8, R13 ;  /* 0x0000000d08087221 */ /* 0x002fe20000000000 */
[----:B------:R-:W-:Y:S01]  /*21e0*/  LEA R78, R79, R78, 0x5 ;  /* 0x0000004e4f4e7211 */ /* 0x000fe200078e28ff */
[----:B------:R-:W-:-:S02]  /*21f0*/  IMAD R92, R77, 0x20, R92 ;  /* 0x000000204d5c7824 */ /* 0x000fc400078e025c */
[----:B------:R-:W-:Y:S01]  /*2200*/  FFMA R97, R82, R97, R9 ;  /* 0x0000006152617223 */ /* 0x000fe20000000009 */
[----:B------:R-:W-:Y:S01]  /*2210*/  FFMA R96, R83, R96, R8 ;  /* 0x0000006053607223 */ /* 0x000fe20000000008 */
[----:B------:R-:W-:Y:S01]  /*2220*/  IMAD.MOV.U32 R107, RZ, RZ, R80 ;  /* 0x000000ffff6b7224 */ /* 0x000fe200078e0050 */
[----:B------:R-:W-:Y:S01]  /*2230*/  MOV R98, R81 ;  /* 0x0000005100627202 */ /* 0x000fe20000000f00 */
[----:B------:R-:W-:Y:S10]  /*2240*/  BRA.U !UP0, `(.L_x_1) ;  /* 0xfffffff1084c7547 */ /* 0x000ff4000b83ffff */
.L_x_0:
[----:B------:R-:W-:Y:S01]  /*2250*/  IMAD.SHL.U32 R7, R0, 0x4, RZ ;  /* 0x0000000400077824 */ /* 0x000fe200078e00ff */
[----:B------:R-:W-:Y:S01]  /*2260*/  LEA R6, R3, UR6, 0x4 ;  /* 0x0000000603067c11 */ /* 0x000fe2000f8e20ff */
[C---:B------:R-:W-:Y:S01]  /*2270*/  FMUL R12, R97.reuse, 8388608 ;  /* 0x4b000000610c7820 */ /* 0x040fe20000400000 */
[C---:B------:R-:W-:Y:S01]  /*2280*/  FMUL R16, R96.reuse, 8388608 ;  /* 0x4b00000060107820 */ /* 0x040fe20000400000 */
[----:B------:R-:W-:Y:S01]  /*2290*/  FSETP.GEU.AND P1, PT, R97, 1.175494350822287508e-38, PT ;  /* 0x008000006100780b */ /* 0x000fe20003f2e000 */
[----:B------:R-:W-:Y:S01]  /*22a0*/  BAR.SYNC.DEFER_BLOCKING 0x0 ;  /* 0x0000000000007b1d */ /* 0x000fe20000010000 */
[----:B------:R-:W-:Y:S01]  /*22b0*/  LOP3.LUT R7, R7, 0x3c0, RZ, 0xc0, !PT ;  /* 0x000003c007077812 */ /* 0x000fe200078ec0ff */
[----:B------:R-:W-:Y:S01]  /*22c0*/  IMAD R8, R3, -0x8, R6 ;  /* 0xfffffff803087824 */ /* 0x000fe200078e0206 */
[C---:B------:R-:W-:Y:S02]  /*22d0*/  FSETP.GEU.AND P2, PT, R96.reuse, 1.175494350822287508e-38, PT ;  /* 0x008000006000780b */ /* 0x040fe40003f4e000 */
[----:B------:R-:W-:Y:S01]  /*22e0*/  FSETP.GT.AND P0, PT, |R96|, 8.50705917302346158658e+37, PT ;  /* 0x7e8000006000780b */ /* 0x000fe20003f04200 */
[----:B------:R-:W-:Y:S01]  /*22f0*/  IMAD.IADD R11, R7, 0x1, R8 ;  /* 0x00000001070b7824 */ /* 0x000fe200078e0208 */
[----:B------:R-:W-:Y:S01]  /*2300*/  FSEL R12, R12, R97, !P1 ;  /* 0x000000610c0c7208 */ /* 0x000fe20004800000 */
[----:B------:R-:W0:Y:S01]  /*2310*/  LDCU.64 UR4, c[0x0][0x3e0] ;  /* 0x00007c00ff0477ac */ /* 0x000e220008000a00 */
[----:B------:R-:W-:-:S02]  /*2320*/  FSEL R16, R16, R96, !P2 ;  /* 0x0000006010107208 */ /* 0x000fc40005000000 */
[----:B------:R-:W-:Y:S02]  /*2330*/  FSEL R8, RZ, -23, P2 ;  /* 0xc1b80000ff087808 */ /* 0x000fe40001000000 */
[----:B------:R-:W-:Y:S02]  /*2340*/  FSETP.GEU.AND P2, PT, |R96|, 1.175494350822287508e-38, PT ;  /* 0x008000006000780b */ /* 0x000fe40003f4e200 */
[----:B------:R-:W-:Y:S02]  /*2350*/  IADD3 R3, PT, PT, R12, -0x3f3504f3, RZ ;  /* 0xc0cafb0d0c037810 */ /* 0x000fe40007ffe0ff */
[----:B------:R-:W-:Y:S01]  /*2360*/  LOP3.LUT R7, R5, 0xf80, RZ, 0xc0, !PT ;  /* 0x00000f8005077812 */ /* 0x000fe200078ec0ff */
[----:B------:R-:W-:Y:S01]  /*2370*/  VIADD R5, R16, 0xc0cafb0d ;  /* 0xc0cafb0d10057836 */ /* 0x000fe20000000000 */
[----:B------:R-:W-:Y:S01]  /*2380*/  LOP3.LUT R10, R0, 0x8, RZ, 0xc0, !PT ;  /* 0x00000008000a7812 */ /* 0x000fe200078ec0ff */
[----:B------:R-:W-:Y:S01]  /*2390*/  @P0 FMUL R96, R96, 0.25 ;  /* 0x3e80000060600820 */ /* 0x000fe20000400000 */
[----:B------:R-:W-:Y:S01]  /*23a0*/  LOP3.LUT R13, R3, 0xff800000, RZ, 0xc0, !PT ;  /* 0xff800000030d7812 */ /* 0x000fe200078ec0ff */
[----:B------:R-:W-:Y:S01]  /*23b0*/  @P0 FMUL R71, R71, 0.25 ;  /* 0x3e80000047470820 */ /* 0x000fe20000400000 */
[----:B------:R-:W-:Y:S01]  /*23c0*/  LOP3.LUT R15, R5, 0xff800000, RZ, 0xc0, !PT ;  /* 0xff800000050f7812 */ /* 0x000fe200078ec0ff */
[----:B------:R-:W-:Y:S01]  /*23d0*/  IMAD R14, R10, 0x200, R6 ;  /* 0x000002000a0e7824 */ /* 0x000fe200078e0206 */
[----:B------:R-:W-:Y:S01]  /*23e0*/  FSEL R5, RZ, -23, P1 ;  /* 0xc1b80000ff057808 */ /* 0x000fe20000800000 */
[----:B------:R-:W-:Y:S01]  /*23f0*/  @!P2 FMUL R96, R96, 16777216 ;  /* 0x4b8000006060a820 */ /* 0x000fe20000400000 */
[----:B------:R-:W-:Y:S01]  /*2400*/  I2FP.F32.S32 R6, R13 ;  /* 0x0000000d00067245 */ /* 0x000fe20000201400 */
[----:B------:R-:W-:Y:S01]  /*2410*/  @P0 FMUL R75, R75, 0.25 ;  /* 0x3e8000004b4b0820 */ /* 0x000fe20000400000 */
[----:B------:R-:W-:Y:S01]  /*2420*/  FSETP.GT.AND P1, PT, |R97|, 8.50705917302346158658e+37, PT ;  /* 0x7e8000006100780b */ /* 0x000fe20003f24200 */
[----:B------:R-:W-:Y:S01]  /*2430*/  @!P2 FMUL R71, R71, 16777216 ;  /* 0x4b8000004747a820 */ /* 0x000fe20000400000 */
[----:B------:R-:W-:Y:S01]  /*2440*/  FSETP.GEU.AND P3, PT, |R97|, 1.175494350822287508e-38, PT ;  /* 0x008000006100780b */ /* 0x000fe20003f6e200 */
[----:B------:R-:W-:Y:S01]  /*2450*/  FFMA.FTZ R5, R6, 1.1920928955078125e-07, R5 ;  /* 0x3400000006057823 */ /* 0x000fe20000010005 */
[----:B------:R-:W-:Y:S01]  /*2460*/  @!P2 FMUL R75, R75, 16777216 ;  /* 0x4b8000004b4ba820 */ /* 0x000fe20000400000 */
[----:B------:R-:W1:Y:S01]  /*2470*/  MUFU.RCP R6, R96 ;  /* 0x0000006000067308 */ /* 0x000e620000001000 */
[----:B------:R-:W-:Y:S01]  /*2480*/  LEA.HI R3, R10, R11, RZ, 0x1f ;  /* 0x0000000b0a037211 */ /* 0x000fe200078ff8ff */
[----:B------:R-:W-:Y:S01]  /*2490*/  @P0 FMUL R43, R43, 0.25 ;  /* 0x3e8000002b2b0820 */ /* 0x000fe20000400000 */
[----:B------:R-:W-:Y:S01]  /*24a0*/  I2FP.F32.S32 R9, R15 ;  /* 0x0000000f00097245 */ /* 0x000fe20000201400 */
[----:B------:R-:W-:Y:S01]  /*24b0*/  @P0 FMUL R42, R42, 0.25 ;  /* 0x3e8000002a2a0820 */ /* 0x000fe20000400000 */
        /* <DEDUP_REMOVED lines=12> */
[C---:B-1----:R-:W-:Y:S01]  /*2580*/  FMUL R11, R6.reuse, R71 ;  /* 0x00000047060b7220 */ /* 0x042fe20000400000 */
[----:B------:R-:W-:Y:S01]  /*2590*/  FMUL R20, R6, R75 ;  /* 0x0000004b06147220 */ /* 0x000fe20000400000 */
[----:B------:R-:W-:Y:S01]  /*25a0*/  IMAD.IADD R13, R12, 0x1, -R13 ;  /* 0x000000010c0d7824 */ /* 0x000fe200078e0a0d */
[----:B------:R-:W-:Y:S01]  /*25b0*/  IADD3 R15, PT, PT, R16, -R15, RZ ;  /* 0x8000000f100f7210 */ /* 0x000fe20007ffe0ff */
[----:B------:R-:W-:Y:S01]  /*25c0*/  @!P2 FMUL R43, R43, 16777216 ;  /* 0x4b8000002b2ba820 */ /* 0x000fe20000400000 */
        /* <DEDUP_REMOVED lines=13> */
[----:B------:R-:W-:Y:S01]  /*26a0*/  F2FP.BF16.F32.PACK_AB R11, R11, R20 ;  /* 0x000000140b0b723e */ /* 0x000fe200000010ff */
[----:B------:R-:W-:Y:S01]  /*26b0*/  @P1 FMUL R97, R97, 0.25 ;  /* 0x3e80000061611820 */ /* 0x000fe20000400000 */
[----:B------:R-:W-:-:S02]  /*26c0*/  IMAD.MOV.U32 R20, RZ, RZ, 0x3dc6b27f ;  /* 0x3dc6b27fff147424 */ /* 0x000fc400078e00ff */
[----:B------:R-:W-:Y:S01]  /*26d0*/  FADD R13, R13, -1 ;  /* 0xbf8000000d0d7421 */ /* 0x000fe20000000000 */
[----:B------:R-:W-:Y:S01]  /*26e0*/  FADD R15, R15, -1 ;  /* 0xbf8000000f0f7421 */ /* 0x000fe20000000000 */
        /* <DEDUP_REMOVED lines=14> */
[----:B------:R-:W-:Y:S01]  /*27d0*/  @!P3 FMUL R97, R97, 16777216 ;  /* 0x4b8000006161b820 */ /* 0x000fe20000400000 */
[-C--:B------:R-:W-:Y:S01]  /*27e0*/  FFMA.FTZ R6, R13, R20.reuse, -0.16845393180847167969 ;  /* 0xbe2c7f300d067423 */ /* 0x080fe20000010014 */
[----:B------:R-:W-:Y:S01]  /*27f0*/  FFMA.FTZ R20, R15, R20, -0.16845393180847167969 ;  /* 0xbe2c7f300f147423 */ /* 0x000fe20000010014 */
[----:B------:R-:W-:Y:S01]  /*2800*/  @P1 FMUL R69, R69, 0.25 ;  /* 0x3e80000045451820 */ /* 0x000fe20000400000 */
[----:B------:R-:W1:Y:S01]  /*2810*/  MUFU.RCP R17, R97 ;  /* 0x0000006100117308 */ /* 0x000e620000001000 */
[----:B------:R-:W-:Y:S01]  /*2820*/  FFMA.FTZ R6, R13, R6, 0.1716887056827545166 ;  /* 0x3e2fcf2a0d067423 */ /* 0x000fe20000010006 */
[----:B------:R-:W-:Y:S01]  /*2830*/  FFMA.FTZ R20, R15, R20, 0.1716887056827545166 ;  /* 0x3e2fcf2a0f147423 */ /* 0x000fe20000010014 */
[----:B------:R-:W-:Y:S01]  /*2840*/  @P1 FMUL R68, R68, 0.25 ;  /* 0x3e80000044441820 */ /* 0x000fe20000400000 */
[----:B------:R-:W-:Y:S01]  /*2850*/  @P1 FMUL R73, R73, 0.25 ;  /* 0x3e80000049491820 */ /* 0x000fe20000400000 */
[----:B------:R-:W-:Y:S01]  /*2860*/  FFMA.FTZ R6, R13, R6, -0.17900948226451873779 ;  /* 0xbe374e430d067423 */ /* 0x000fe20000010006 */
[----:B------:R-:W-:Y:S01]  /*2870*/  FFMA.FTZ R20, R15, R20, -0.17900948226451873779 ;  /* 0xbe374e430f147423 */ /* 0x000fe20000010014 */
[----:B------:R-:W-:Y:S01]  /*2880*/  @P1 FMUL R72, R72, 0.25 ;  /* 0x3e80000048481820 */ /* 0x000fe20000400000 */
[----:B------:R-:W-:Y:S01]  /*2890*/  @!P3 FMUL R69, R69, 16777216 ;  /* 0x4b8000004545b820 */ /* 0x000fe20000400000 */
[----:B------:R-:W-:Y:S01]  /*28a0*/  FFMA.FTZ R6, R13, R6, 0.20512372255325317383 ;  /* 0x3e520bf40d067423 */ /* 0x000fe20000010006 */
[----:B------:R-:W-:Y:S01]  /*28b0*/  FFMA.FTZ R20, R15, R20, 0.20512372255325317383 ;  /* 0x3e520bf40f147423 */ /* 0x000fe20000010014 */
[----:B------:R-:W-:Y:S01]  /*28c0*/  @!P3 FMUL R68, R68, 16777216 ;  /* 0x4b8000004444b820 */ /* 0x000fe20000400000 */
[----:B------:R-:W-:Y:S01]  /*28d0*/  @!P3 FMUL R73, R73, 16777216 ;  /* 0x4b8000004949b820 */ /* 0x000fe20000400000 */
[----:B------:R-:W-:Y:S01]  /*28e0*/  FFMA.FTZ R6, R13, R6, -0.24046532809734344482 ;  /* 0xbe763c8b0d067423 */ /* 0x000fe20000010006 */
[----:B------:R-:W-:Y:S01]  /*28f0*/  @!P3 FMUL R72, R72, 16777216 ;  /* 0x4b8000004848b820 */ /* 0x000fe20000400000 */
[----:B------:R-:W-:Y:S01]  /*2900*/  FFMA.FTZ R20, R15, R20, -0.24046532809734344482 ;  /* 0xbe763c8b0f147423 */ /* 0x000fe20000010014 */
[----:B------:R-:W-:Y:S01]  /*2910*/  IADD3 R7, PT, PT, R7, R14, RZ ;  /* 0x0000000e07077210 */ /* 0x000fe20007ffe0ff */
[----:B------:R-:W-:Y:S01]  /*2920*/  FFMA.FTZ R14, R9, 1.1920928955078125e-07, R8 ;  /* 0x34000000090e7823 */ /* 0x000fe20000010008 */
[----:B------:R-:W-:Y:S01]  /*2930*/  FFMA.FTZ R6, R13, R6, 0.28857114911079406738 ;  /* 0x3e93bf990d067423 */ /* 0x000fe20000010006 */
[C---:B-1----:R-:W-:Y:S01]  /*2940*/  FMUL R9, R17.reuse, R69 ;  /* 0x0000004511097220 */ /* 0x042fe20000400000 */
[C---:B------:R-:W-:Y:S01]  /*2950*/  FMUL R8, R17.reuse, R68 ;  /* 0x0000004411087220 */ /* 0x040fe20000400000 */
[C---:B------:R-:W-:Y:S01]  /*2960*/  FMUL R33, R17.reuse, R72 ;  /* 0x0000004811217220 */ /* 0x040fe20000400000 */
[----:B------:R-:W-:Y:S01]  /*2970*/  FMUL R28, R17, R73 ;  /* 0x00000049111c7220 */ /* 0x000fe20000400000 */
[----:B------:R-:W-:Y:S01]  /*2980*/  FFMA.FTZ R20, R15, R20, 0.28857114911079406738 ;  /* 0x3e93bf990f147423 */ /* 0x000fe20000010014 */
[----:B------:R-:W-:Y:S01]  /*2990*/  FFMA.FTZ R6, R13, R6, -0.36067417263984680176 ;  /* 0xbeb8aa490d067423 */ /* 0x000fe20000010006 */
[----:B------:R-:W-:Y:S01]  /*29a0*/  F2FP.BF16.F32.PACK_AB R10, R10, R31 ;  /* 0x0000001f0a0a723e */ /* 0x000fe200000010ff */
[----:B------:R-:W-:Y:S01]  /*29b0*/  @P1 FMUL R41, R41, 0.25 ;  /* 0x3e80000029291820 */ /* 0x000fe20000400000 */
[----:B------:R-:W-:Y:S01]  /*29c0*/  FFMA.FTZ R20, R15, R20, -0.36067417263984680176 ;  /* 0xbeb8aa490f147423 */ /* 0x000fe20000010014 */
[----:B------:R-:W-:Y:S01]  /*29d0*/  F2FP.BF16.F32.PACK_AB R8, R8, R33 ;  /* 0x000000210808723e */ /* 0x000fe200000010ff */
[----:B------:R-:W-:Y:S01]  /*29e0*/  FFMA.FTZ R6, R13, R6, 0.48089820146560668945 ;  /* 0x3ef6384a0d067423 */ /* 0x000fe20000010006 */
[----:B------:R-:W-:Y:S01]  /*29f0*/  F2FP.BF16.F32.PACK_AB R9, R9, R28 ;  /* 0x0000001c0909723e */ /* 0x000fe200000010ff */
[----:B------:R-:W-:Y:S01]  /*2a00*/  FFMA.FTZ R20, R15, R20, 0.48089820146560668945 ;  /* 0x3ef6384a0f147423 */ /* 0x000fe20000010014 */
[----:B------:R-:W-:Y:S01]  /*2a10*/  @P1 FMUL R40, R40, 0.25 ;  /* 0x3e80000028281820 */ /* 0x000fe20000400000 */
[----:B------:R-:W-:Y:S01]  /*2a20*/  FFMA.FTZ R6, R13, R6, -0.72134751081466674805 ;  /* 0xbf38aa3b0d067423 */ /* 0x000fe20000010006 */
[----:B------:R-:W-:Y:S01]  /*2a30*/  @P1 FMUL R49, R49, 0.25 ;  /* 0x3e80000031311820 */ /* 0x000fe20000400000 */
[----:B------:R1:W-:Y:S01]  /*2a40*/  STSM.16.M88.4 [R7], R8 ;  /* 0x0000000807007844 */ /* 0x0003e20000000200 */
[----:B------:R-:W-:Y:S01]  /*2a50*/  FFMA.FTZ R20, R15, R20, -0.72134751081466674805 ;  /* 0xbf38aa3b0f147423 */ /* 0x000fe20000010014 */
[----:B------:R-:W-:Y:S01]  /*2a60*/  FMUL R6, R13, R6 ;  /* 0x000000060d067220 */ /* 0x000fe20000400000 */
[----:B------:R-:W-:Y:S01]  /*2a70*/  @P1 FMUL R48, R48, 0.25 ;  /* 0x3e80000030301820 */ /* 0x000fe20000400000 */
[----:B------:R-:W-:Y:S01]  /*2a80*/  @P1 FMUL R53, R53, 0.25 ;  /* 0x3e80000035351820 */ /* 0x000fe20000400000 */
[----:B------:R-:W-:Y:S01]  /*2a90*/  FMUL R20, R15, R20 ;  /* 0x000000140f147220 */ /* 0x000fe20000400000 */
[----:B------:R-:W-:Y:S01]  /*2aa0*/  FMUL R6, R13, R6 ;  /* 0x000000060d067220 */ /* 0x000fe20000400000 */
[----:B------:R-:W-:Y:S01]  /*2ab0*/  @P1 FMUL R52, R52, 0.25 ;  /* 0x3e80000034341820 */ /* 0x000fe20000400000 */
[----:B------:R-:W-:Y:S01]  /*2ac0*/  @P1 FMUL R57, R57, 0.25 ;  /* 0x3e80000039391820 */ /* 0x000fe20000400000 */
[----:B------:R-:W-:Y:S01]  /*2ad0*/  FMUL R20, R15, R20 ;  /* 0x000000140f147220 */ /* 0x000fe20000400000 */
[----:B------:R-:W-:Y:S01]  /*2ae0*/  FFMA.FTZ R6, R13, 1.4426950216293334961, R6 ;  /* 0x3fb8aa3b0d067823 */ /* 0x000fe20000010006 */
[----:B------:R-:W-:Y:S01]  /*2af0*/  @P1 FMUL R56, R56, 0.25 ;  /* 0x3e80000038381820 */ /* 0x000fe20000400000 */
[----:B------:R-:W-:Y:S01]  /*2b00*/  @P1 FMUL R61, R61, 0.25 ;  /* 0x3e8000003d3d1820 */ /* 0x000fe20000400000 */
[----:B------:R-:W-:Y:S01]  /*2b10*/  FFMA.FTZ R15, R15, 1.4426950216293334961, R20 ;  /* 0x3fb8aa3b0f0f7823 */ /* 0x000fe20000010014 */
[----:B------:R-:W-:Y:S01]  /*2b20*/  FADD R5, R5, R6 ;  /* 0x0000000605057221 */ /* 0x000fe20000000000 */
[----:B------:R-:W-:Y:S01]  /*2b30*/  @P1 FMUL R60, R60, 0.25 ;  /* 0x3e8000003c3c1820 */ /* 0x000fe20000400000 */
[----:B-1----:R-:W-:Y:S01]  /*2b40*/  LOP3.LUT R8, R0, 0x1ff, RZ, 0xc0, !PT ;  /* 0x000001ff00087812 */ /* 0x002fe200078ec0ff */
[----:B------:R-:W-:Y:S01]  /*2b50*/  FADD R6, R14, R15 ;  /* 0x0000000f0e067221 */ /* 0x000fe20000000000 */
[----:B------:R-:W-:Y:S01]  /*2b60*/  F2FP.BF16.F32.PACK_AB R14, R27, R36 ;  /* 0x000000241b0e723e */ /* 0x000fe200000010ff */
[----:B------:R-:W-:Y:S01]  /*2b70*/  @P1 FMUL R65, R65, 0.25 ;  /* 0x3e80000041411820 */ /* 0x000fe20000400000 */
[----:B------:R-:W-:Y:S01]  /*2b80*/  LEA R27, R8, UR6, 0x4 ;  /* 0x00000006081b7c11 */ /* 0x000fe2000f8e20ff */
[----:B------:R-:W-:Y:S01]  /*2b90*/  BAR.SYNC.DEFER_BLOCKING 0x0 ;  /* 0x0000000000007b1d */ /* 0x000fe20000010000 */
[----:B------:R-:W-:Y:S01]  /*2ba0*/  @P1 FMUL R64, R64, 0.25 ;  /* 0x3e80000040401820 */ /* 0x000fe20000400000 */
[----:B------:R-:W-:Y:S01]  /*2bb0*/  ISETP.GE.U32.AND P1, PT, R12, 0x7f800000, PT ;  /* 0x7f8000000c00780c */ /* 0x000fe20003f26070 */
        /* <DEDUP_REMOVED lines=21> */
[----:B------:R-:W1:Y:S01]  /*2d10*/  LDS.128 R8, [R27] ;  /* 0x000000001b087984 */ /* 0x000e620000000c00 */
[C---:B------:R-:W-:Y:S01]  /*2d20*/  FMUL R60, R17.reuse, R60 ;  /* 0x0000003c113c7220 */ /* 0x040fe20000400000 */
[C---:B------:R-:W-:Y:S01]  /*2d30*/  FMUL R38, R17.reuse, R65 ;  /* 0x0000004111267220 */ /* 0x040fe20000400000 */
[----:B------:R-:W-:Y:S01]  /*2d40*/  FMUL R17, R17, R64 ;  /* 0x0000004011117220 */ /* 0x000fe20000400000 */
[----:B------:R-:W-:Y:S01]  /*2d50*/  @P1 IMAD.MOV.U32 R13, RZ, RZ, 0x7f800000 ;  /* 0x7f800000ff0d1424 */ /* 0x000fe200078e00ff */
[C---:B------:R-:W-:Y:S01]  /*2d60*/  FSETP.NEU.AND P0, PT, R12.reuse, RZ, PT ;  /* 0x000000ff0c00720b */ /* 0x040fe20003f0d000 */
[----:B------:R-:W2:Y:S01]  /*2d70*/  LDC.64 R40, c[0x0][0x398] ;  /* 0x0000e600ff287b82 */ /* 0x000ea20000000a00 */
[----:B------:R-:W-:Y:S01]  /*2d80*/  F2FP.BF16.F32.PACK_AB R15, R21, R34 ;  /* 0x00000022150f723e */ /* 0x000fe200000010ff */
[----:B------:R-:W-:Y:S01]  /*2d90*/  @P1 FFMA.FTZ R5, R12, R13, +INF ;  /* 0x7f8000000c051423 */ /* 0x000fe2000001000d */
[----:B------:R-:W-:Y:S01]  /*2da0*/  F2FP.BF16.F32.PACK_AB R12, R60, R17 ;  /* 0x000000113c0c723e */ /* 0x000fe200000010ff */
[----:B0-----:R-:W-:Y:S01]  /*2db0*/  UIMAD UR4, UR7, UR4, URZ ;  /* 0x00000004070472a4 */ /* 0x001fe2000f8e02ff */
[----:B------:R-:W-:-:S03]  /*2dc0*/  F2FP.BF16.F32.PACK_AB R13, R61, R38 ;  /* 0x000000263d0d723e */ /* 0x000fc600000010ff */
[----:B------:R-:W-:Y:S01]  /*2dd0*/  BAR.SYNC.DEFER_BLOCKING 0x0 ;  /* 0x0000000000007b1d */ /* 0x000fe20000010000 */
[----:B------:R-:W-:Y:S01]  /*2de0*/  ISETP.GE.U32.AND P2, PT, R16, 0x7f800000, PT ;  /* 0x7f8000001000780c */ /* 0x000fe20003f46070 */
[----:B------:R-:W-:Y:S01]  /*2df0*/  IMAD R37, R2, UR5, RZ ;  /* 0x0000000502257c24 */ /* 0x000fe2000f8e02ff */
[----:B------:R-:W-:Y:S01]  /*2e00*/  USHF.L.U32 UR5, UR4, 0x1, URZ ;  /* 0x0000000104057899 */ /* 0x000fe200080006ff */
[----:B------:R-:W-:Y:S02]  /*2e10*/  FSETP.NEU.AND P1, PT, R16, RZ, PT ;  /* 0x000000ff1000720b */ /* 0x000fe40003f2d000 */
[----:B------:R-:W-:Y:S02]  /*2e20*/  F2FP.BF16.F32.PACK_AB R18, R18, R29 ;  /* 0x0000001d1212723e */ /* 0x000fe400000010ff */
[----:B------:R-:W0:Y:S01]  /*2e30*/  LDC R21, c[0x0][0x3e8] ;  /* 0x0000fa00ff157b82 */ /* 0x000e220000000800 */
[----:B------:R-:W-:Y:S02]  /*2e40*/  SHF.L.U32 R17, R37, 0x1, RZ ;  /* 0x0000000125117819 */ /* 0x000fe400000006ff */
[----:B------:R-:W-:-:S02]  /*2e50*/  F2FP.BF16.F32.PACK_AB R19, R19, R26 ;  /* 0x0000001a1313723e */ /* 0x000fc400000010ff */
[----:B------:R-:W-:Y:S01]  /*2e60*/  F2FP.BF16.F32.PACK_AB R36, R30, R33 ;  /* 0x000000211e24723e */ /* 0x000fe200000010ff */
[----:B------:R-:W-:Y:S01]  /*2e70*/  @P2 IMAD.MOV.U32 R39, RZ, RZ, 0x7f800000 ;  /* 0x7f800000ff272424 */ /* 0x000fe200078e00ff */
[----:B------:R-:W-:Y:S02]  /*2e80*/  F2FP.BF16.F32.PACK_AB R38, R24, R25 ;  /* 0x000000191826723e */ /* 0x000fe400000010ff */
[----:B------:R-:W-:Y:S01]  /*2e90*/  FSEL R5, R5, -INF , P0 ;  /* 0xff80000005057808 */ /* 0x000fe20000000000 */
[----:B------:R-:W-:Y:S01]  /*2ea0*/  @P2 FFMA.FTZ R6, R16, R39, +INF ;  /* 0x7f80000010062423 */ /* 0x000fe20000010027 */
[----:B--2---:R-:W-:Y:S01]  /*2eb0*/  IADD3 R20, P3, P4, R17, UR5, R40 ;  /* 0x0000000511147c10 */ /* 0x004fe2000fc7e028 */
[----:B------:R-:W-:Y:S01]  /*2ec0*/  UIMAD.WIDE UR4, UR4, 0x2, URZ ;  /* 0x00000002040478a5 */ /* 0x000fe2000f8e02ff */
[----:B------:R-:W-:Y:S01]  /*2ed0*/  F2FP.BF16.F32.PACK_AB R16, R52, R35 ;  /* 0x000000233410723e */ /* 0x000fe200000010ff */
[----:B------:R-:W-:Y:S01]  /*2ee0*/  FFMA R80, R5, 0.69314718246459960938, R80 ;  /* 0x3f31721805507823 */ /* 0x000fe20000000050 */
[----:B------:R-:W-:Y:S01]  /*2ef0*/  F2FP.BF16.F32.PACK_AB R17, R53, R32 ;  /* 0x000000203511723e */ /* 0x000fe200000010ff */
[----:B------:R-:W-:Y:S01]  /*2f00*/  STSM.16.M88.4 [R7], R12 ;  /* 0x0000000c07007844 */ /* 0x000fe20000000200 */
[----:B------:R-:W-:Y:S01]  /*2f10*/  BAR.SYNC.DEFER_BLOCKING 0x0 ;  /* 0x0000000000007b1d */ /* 0x000fe20000010000 */
[----:B------:R-:W-:-:S02]  /*2f20*/  LOP3.LUT P2, RZ, R0, 0x100, RZ, 0xc0, !PT ;  /* 0x0000010000ff7812 */ /* 0x000fc4000784c0ff */
[----:B------:R-:W-:Y:S02]  /*2f30*/  SHF.R.U32.HI R0, RZ, 0x8, R0 ;  /* 0x00000008ff007819 */ /* 0x000fe40000011600 */
[----:B------:R-:W-:Y:S01]  /*2f40*/  F2FP.BF16.F32.PACK_AB R39, R22, R23 ;  /* 0x000000171627723e */ /* 0x000fe200000010ff */
[----:B------:R-:W2:Y:S01]  /*2f50*/  LDCU UR4, c[0x0][0x3ec] ;  /* 0x00007d80ff0477ac */ /* 0x000ea20008000800 */
[----:B------:R-:W-:Y:S01]  /*2f60*/  SGXT.U32 R26, R0, 0x1 ;  /* 0x00000001001a781a */ /* 0x000fe20000000000 */
[----:B------:R-:W-:Y:S01]  /*2f70*/  IMAD.HI R0, R37, 0x2, RZ ;  /* 0x0000000225007827 */ /* 0x000fe200078e02ff */
[----:B------:R-:W-:Y:S02]  /*2f80*/  F2FP.BF16.F32.PACK_AB R37, R28, R31 ;  /* 0x0000001f1c25723e */ /* 0x000fe400000010ff */
[----:B-1----:R-:W-:Y:S01]  /*2f90*/  PRMT R32, R10, 0x7632, R32 ;  /* 0x000076320a207816 */ /* 0x002fe20000000020 */
[----:B0-----:R-:W-:Y:S01]  /*2fa0*/  IMAD R29, R26, R21, RZ ;  /* 0x000000151a1d7224 */ /* 0x001fe200078e02ff */
[----:B------:R-:W-:-:S02]  /*2fb0*/  IADD3.X R0, PT, PT, R0, UR5, R41, P3, P4 ;  /* 0x0000000500007c10 */ /* 0x000fc40009fe8429 */
[----:B------:R-:W-:Y:S01]  /*2fc0*/  PRMT R26, R9, 0x7632, R26 ;  /* 0x00007632091a7816 */ /* 0x000fe2000000001a */
[----:B------:R-:W-:Y:S01]  /*2fd0*/  IMAD R31, R21, 0x2, R29 ;  /* 0x00000002151f7824 */ /* 0x000fe200078e021d */
[-C--:B------:R-:W-:Y:S02]  /*2fe0*/  LEA R24, P3, R29, R20.reuse, 0x1 ;  /* 0x000000141d187211 */ /* 0x080fe400078608ff */
[----:B------:R-:W-:Y:S01]  /*2ff0*/  PRMT R34, R11, 0x7632, R34 ;  /* 0x000076320b227816 */ /* 0x000fe20000000022 */
[----:B------:R-:W-:Y:S01]  /*3000*/  IMAD R33, R21, 0x2, R31 ;  /* 0x0000000215217824 */ /* 0x000fe200078e021f */
[----:B------:R-:W-:Y:S02]  /*3010*/  LEA R22, P4, R31, R20, 0x1 ;  /* 0x000000141f167211 */ /* 0x000fe400078808ff */
[-C--:B------:R-:W-:Y:S01]  /*3020*/  LEA.HI.X.SX32 R25, R29, R0.reuse, 0x1, P3 ;  /* 0x000000001d197211 */ /* 0x080fe200018f0eff */
[----:B------:R-:W0:Y:S01]  /*3030*/  LDS.128 R12, [R27] ;  /* 0x000000001b0c7984 */ /* 0x000e220000000c00 */
[----:B------:R-:W-:Y:S01]  /*3040*/  LEA.HI.X.SX32 R23, R31, R0, 0x1, P4 ;  /* 0x000000001f177211 */ /* 0x000fe200020f0eff */
[----:B--2---:R-:W-:Y:S01]  /*3050*/  UIMAD UR4, UR7, UR4, URZ ;  /* 0x00000004070472a4 */ /* 0x004fe2000f8e02ff */
[----:B------:R-:W-:Y:S01]  /*3060*/  BAR.SYNC.DEFER_BLOCKING 0x0 ;  /* 0x0000000000007b1d */ /* 0x000fe20000010000 */
[----:B------:R-:W-:-:S02]  /*3070*/  LEA R28, P3, R33, R20, 0x1 ;  /* 0x00000014211c7211 */ /* 0x000fc400078608ff */
[----:B------:R-:W-:Y:S01]  /*3080*/  USHF.L.U32 UR7, UR4, 0x2, URZ ;  /* 0x0000000204077899 */ /* 0x000fe200080006ff */
[----:B------:R-:W-:Y:S01]  /*3090*/  LEA R31, R21, R33, 0x1 ;  /* 0x00000021151f7211 */ /* 0x000fe200078e08ff */
[----:B------:R-:W-:Y:S01]  /*30a0*/  UIMAD.WIDE UR4, UR4, 0x4, URZ ;  /* 0x00000004040478a5 */ /* 0x000fe2000f8e02ff */
[----:B------:R-:W-:Y:S02]  /*30b0*/  LEA.HI.X.SX32 R29, R33, R0, 0x1, P3 ;  /* 0x00000000211d7211 */ /* 0x000fe400018f0eff */
[----:B------:R-:W-:Y:S01]  /*30c0*/  LEA R30, P3, R31, R20, 0x1 ;  /* 0x000000141f1e7211 */ /* 0x000fe200078608ff */
[----:B------:R-:W-:Y:S01]  /*30d0*/  IMAD R33, R21, 0x2, R31 ;  /* 0x0000000215217824 */ /* 0x000fe200078e021f */
[----:B------:R-:W-:Y:S02]  /*30e0*/  FSEL R6, R6, -INF , P1 ;  /* 0xff80000006067808 */ /* 0x000fe40000800000 */
[----:B------:R-:W-:Y:S02]  /*30f0*/  LEA.HI.X.SX32 R31, R31, R0, 0x1, P3 ;  /* 0x000000001f1f7211 */ /* 0x000fe400018f0eff */
[----:B------:R-:W-:Y:S01]  /*3100*/  SHF.L.U32 R5, R2, 0x2, RZ ;  /* 0x0000000202057819 */ /* 0x000fe200000006ff */
[----:B------:R-:W-:Y:S01]  /*3110*/  FFMA R81, R6, 0.69314718246459960938, R81 ;  /* 0x3f31721806517823 */ /* 0x000fe20000000051 */
[----:B------:R-:W-:Y:S01]  /*3120*/  IMAD.HI R2, R2, 0x4, RZ ;  /* 0x0000000402027827 */ /* 0x000fe200078e02ff */
[----:B------:R-:W-:Y:S01]  /*3130*/  STSM.16.M88.4 [R7], R16 ;  /* 0x0000001007007844 */ /* 0x000fe20000000200 */
[----:B------:R-:W-:Y:S01]  /*3140*/  BAR.SYNC.DEFER_BLOCKING 0x0 ;  /* 0x0000000000007b1d */ /* 0x000fe20000010000 */
[----:B0-----:R-:W-:-:S02]  /*3150*/  PRMT R52, R14, 0x7632, R52 ;  /* 0x000076320e347816 */ /* 0x001fc40000000034 */
[----:B------:R-:W-:-:S03]  /*3160*/  PRMT R54, R15, 0x7632, R54 ;  /* 0x000076320f367816 */ /* 0x000fc60000000036 */
[----:B------:R-:W0:Y:S02]  /*3170*/  LDS.128 R16, [R27] ;  /* 0x000000001b107984 */ /* 0x000e240000000c00 */
[----:B------:R-:W-:Y:S06]  /*3180*/  BAR.SYNC.DEFER_BLOCKING 0x0 ;  /* 0x0000000000007b1d */ /* 0x000fec0000010000 */
[----:B------:R1:W-:Y:S02]  /*3190*/  STSM.16.M88.4 [R7], R36 ;  /* 0x0000002407007844 */ /* 0x0003e40000000200 */
[----:B------:R-:W-:Y:S01]  /*31a0*/  BAR.SYNC.DEFER_BLOCKING 0x0 ;  /* 0x0000000000007b1d */ /* 0x000fe20000010000 */
[----:B-1----:R-:W-:-:S05]  /*31b0*/  IMAD R7, R21, 0x2, R33 ;  /* 0x0000000215077824 */ /* 0x002fca00078e0221 */
[----:B------:R-:W-:Y:S01]  /*31c0*/  LEA R35, R21, R7, 0x1 ;  /* 0x0000000715237211 */ /* 0x000fe200078e08ff */
[----:B------:R1:W-:Y:S04]  /*31d0*/  STG.E.U16 desc[UR8][R24.64], R8 ;  /* 0x0000000818007986 */ /* 0x0003e8000c101508 */
[----:B------:R2:W-:Y:S04]  /*31e0*/  STG.E.U16 desc[UR8][R22.64], R9 ;  /* 0x0000000916007986 */ /* 0x0005e8000c101508 */
[----:B------:R3:W-:Y:S01]  /*31f0*/  STG.E.U16 desc[UR8][R28.64], R10 ;  /* 0x0000000a1c007986 */ /* 0x0007e2000c101508 */
[----:B-1----:R-:W-:-:S03]  /*3200*/  LEA R24, P3, R33, R20, 0x1 ;  /* 0x0000001421187211 */ /* 0x002fc600078608ff */
[----:B------:R-:W-:Y:S01]  /*3210*/  STG.E.U16 desc[UR8][R30.64], R11 ;  /* 0x0000000b1e007986 */ /* 0x000fe2000c101508 */
[----:B------:R-:W-:Y:S01]  /*3220*/  LEA.HI.X.SX32 R25, R33, R0, 0x1, P3 ;  /* 0x0000000021197211 */ /* 0x000fe200018f0eff */
[----:B------:R-:W-:Y:S01]  /*3230*/  IMAD R33, R21, 0x2, R35 ;  /* 0x0000000215217824 */ /* 0x000fe200078e0223 */
[----:B--2---:R-:W-:Y:S02]  /*3240*/  PRMT R23, R8, 0x7632, R23 ;  /* 0x0000763208177816 */ /* 0x004fe40000000017 */
[-C--:B------:R-:W-:Y:S01]  /*3250*/  LEA R8, P3, R7, R20.reuse, 0x1 ;  /* 0x0000001407087211 */ /* 0x080fe200078608ff */
[----:B------:R-:W-:Y:S01]  /*3260*/  IMAD R37, R21, 0x2, R33 ;  /* 0x0000000215257824 */ /* 0x000fe200078e0221 */
[----:B------:R-:W-:Y:S01]  /*3270*/  LEA R22, P4, R35, R20, 0x1 ;  /* 0x0000001423167211 */ /* 0x000fe200078808ff */
[----:B------:R1:W-:Y:S01]  /*3280*/  STG.E.U16 desc[UR8][R24.64], R23 ;  /* 0x0000001718007986 */ /* 0x0003e2000c101508 */
[----:B------:R-:W-:Y:S02]  /*3290*/  LEA.HI.X.SX32 R9, R7, R0, 0x1, P3 ;  /* 0x0000000007097211 */ /* 0x000fe400018f0eff */
[----:B------:R-:W-:-:S02]  /*32a0*/  LEA R7, R21, R37, 0x1 ;  /* 0x0000002515077211 */ /* 0x000fc400078e08ff */
[C---:B---3--:R-:W-:Y:S01]  /*32b0*/  LEA R28, P3, R33.reuse, R20, 0x1 ;  /* 0x00000014211c7211 */ /* 0x048fe200078608ff */
[----:B------:R2:W-:Y:S03]  /*32c0*/  STG.E.U16 desc[UR8][R8.64], R26 ;  /* 0x0000001a08007986 */ /* 0x0005e6000c101508 */
[----:B------:R-:W-:Y:S02]  /*32d0*/  LEA.HI.X.SX32 R29, R33, R0, 0x1, P3 ;  /* 0x00000000211d7211 */ /* 0x000fe400018f0eff */
[----:B------:R-:W-:Y:S02]  /*32e0*/  LEA R10, P3, R37, R20, 0x1 ;  /* 0x00000014250a7211 */ /* 0x000fe400078608ff */
[-C--:B-1----:R-:W-:Y:S01]  /*32f0*/  LEA.HI.X.SX32 R23, R35, R0.reuse, 0x1, P4 ;  /* 0x0000000023177211 */ /* 0x082fe200020f0eff */
[----:B------:R-:W-:Y:S01]  /*3300*/  IMAD R35, R21, 0x2, R7 ;  /* 0x0000000215237824 */ /* 0x000fe200078e0207 */
[----:B------:R-:W-:-:S02]  /*3310*/  LEA.HI.X.SX32 R11, R37, R0, 0x1, P3 ;  /* 0x00000000250b7211 */ /* 0x000fc400018f0eff */
[-C--:B------:R-:W-:Y:S01]  /*3320*/  LEA R24, P3, R7, R20.reuse, 0x1 ;  /* 0x0000001407187211 */ /* 0x080fe200078608ff */
[----:B------:R-:W-:Y:S01]  /*3330*/  IMAD R33, R21, 0x2, R35 ;  /* 0x0000000215217824 */ /* 0x000fe200078e0223 */
[----:B------:R-:W-:Y:S01]  /*3340*/  LEA R30, P4, R35, R20, 0x1 ;  /* 0x00000014231e7211 */ /* 0x000fe200078808ff */
[----:B------:R1:W-:Y:S01]  /*3350*/  STG.E.U16 desc[UR8][R22.64], R32 ;  /* 0x0000002016007986 */ /* 0x0003e2000c101508 */
[-C--:B------:R-:W-:Y:S02]  /*3360*/  LEA.HI.X.SX32 R25, R7, R0.reuse, 0x1, P3 ;  /* 0x0000000007197211 */ /* 0x080fe400018f0eff */
[----:B------:R-:W-:Y:S01]  /*3370*/  LEA R39, R21, R33, 0x1 ;  /* 0x0000002115277211 */ /* 0x000fe200078e08ff */
[----:B------:R-:W-:Y:S01]  /*3380*/  STG.E.U16 desc[UR8][R28.64], R34 ;  /* 0x000000221c007986 */ /* 0x000fe2000c101508 */
[----:B------:R-:W-:Y:S02]  /*3390*/  LEA.HI.X.SX32 R31, R35, R0, 0x1, P4 ;  /* 0x00000000231f7211 */ /* 0x000fe400020f0eff */
[----:B--2---:R-:W-:Y:S01]  /*33a0*/  LEA R8, P3, R33, R20, 0x1 ;  /* 0x0000001421087211 */ /* 0x004fe200078608ff */
[----:B------:R-:W-:Y:S01]  /*33b0*/  IMAD R37, R21, 0x2, R39 ;  /* 0x0000000215257824 */ /* 0x000fe200078e0227 */
[----:B------:R2:W-:Y:S01]  /*33c0*/  STG.E.U16 desc[UR8][R10.64], R12 ;  /* 0x0000000c0a007986 */ /* 0x0005e2000c101508 */
[----:B------:R-:W-:-:S02]  /*33d0*/  PRMT R26, R13, 0x7632, R26 ;  /* 0x000076320d1a7816 */ /* 0x000fc4000000001a */
[----:B------:R-:W-:Y:S01]  /*33e0*/  LEA.HI.X.SX32 R9, R33, R0, 0x1, P3 ;  /* 0x0000000021097211 */ /* 0x000fe200018f0eff */
[----:B------:R3:W-:Y:S01]  /*33f0*/  STG.E.U16 desc[UR8][R24.64], R13 ;  /* 0x0000000d18007986 */ /* 0x0007e2000c101508 */
[----:B------:R-:W-:Y:S02]  /*3400*/  LEA R7, R21, R37, 0x1 ;  /* 0x0000002515077211 */ /* 0x000fe400078e08ff */
[----:B-1----:R-:W-:Y:S01]  /*3410*/  LEA R22, P4, R39, R20, 0x1 ;  /* 0x0000001427167211 */ /* 0x002fe200078808ff */
[----:B------:R1:W-:Y:S02]  /*3420*/  STG.E.U16 desc[UR8][R30.64], R14 ;  /* 0x0000000e1e007986 */ /* 0x0003e4000c101508 */
[----:B------:R-:W-:Y:S01]  /*3430*/  IMAD R35, R21, 0x2, R7 ;  /* 0x0000000215237824 */ /* 0x000fe200078e0207 */
[----:B------:R-:W-:Y:S01]  /*3440*/  LEA.HI.X.SX32 R23, R39, R0, 0x1, P4 ;  /* 0x0000000027177211 */ /* 0x000fe200020f0eff */
[----:B------:R4:W-:Y:S01]  /*3450*/  STG.E.U16 desc[UR8][R8.64], R15 ;  /* 0x0000000f08007986 */ /* 0x0009e2000c101508 */
[----:B--2---:R-:W-:-:S02]  /*3460*/  LEA R10, P3, R37, R20, 0x1 ;  /* 0x00000014250a7211 */ /* 0x004fc400078608ff */
[----:B------:R-:W-:Y:S02]  /*3470*/  LEA R41, R21, R35, 0x1 ;  /* 0x0000002315297211 */ /* 0x000fe400078e08ff */
[----:B------:R-:W-:Y:S02]  /*3480*/  LEA.HI.X.SX32 R11, R37, R0, 0x1, P3 ;  /* 0x00000000250b7211 */ /* 0x000fe400018f0eff */
[----:B---3--:R-:W-:Y:S01]  /*3490*/  PRMT R25, R12, 0x7632, R25 ;  /* 0x000076320c197816 */ /* 0x008fe20000000019 */
[----:B------:R-:W-:Y:S01]  /*34a0*/  IMAD R29, R21, 0x2, R41 ;  /* 0x00000002151d7824 */ /* 0x000fe200078e0229 */
[-C--:B------:R-:W-:Y:S02]  /*34b0*/  LEA R12, P3, R7, R20.reuse, 0x1 ;  /* 0x00000014070c7211 */ /* 0x080fe400078608ff */
[----:B------:R-:W-:Y:S01]  /*34c0*/  LEA R24, P4, R35, R20, 0x1 ;  /* 0x0000001423187211 */ /* 0x000fe200078808ff */
[----:B------:R2:W-:Y:S01]  /*34d0*/  STG.E.U16 desc[UR8][R22.64], R25 ;  /* 0x0000001916007986 */ /* 0x0005e2000c101508 */
[----:B------:R-:W-:-:S02]  /*34e0*/  LEA R33, R21, R29, 0x1 ;  /* 0x0000001d15217211 */ /* 0x000fc400078e08ff */
[----:B------:R-:W-:Y:S01]  /*34f0*/  LEA.HI.X.SX32 R13, R7, R0, 0x1, P3 ;  /* 0x00000000070d7211 */ /* 0x000fe200018f0eff */
[----:B------:R-:W-:Y:S01]  /*3500*/  STG.E.U16 desc[UR8][R10.64], R26 ;  /* 0x0000001a0a007986 */ /* 0x000fe2000c101508 */
[----:B-1----:R-:W-:Y:S01]  /*3510*/  LEA R14, P3, R41, R20, 0x1 ;  /* 0x00000014290e7211 */ /* 0x002fe200078608ff */
[----:B------:R-:W-:Y:S02]  /*3520*/  IMAD R31, R21, 0x2, R33 ;  /* 0x00000002151f7824 */ /* 0x000fe400078e0221 */
[----:B------:R-:W1:Y:S01]  /*3530*/  LDS.128 R8, [R27] ;  /* 0x000000001b087984 */ /* 0x000e620000000c00 */
[-C--:B----4-:R-:W-:Y:S02]  /*3540*/  LEA.HI.X.SX32 R15, R41, R0.reuse, 0x1, P3 ;  /* 0x00000000290f7211 */ /* 0x090fe400018f0eff */
[----:B------:R-:W-:Y:S01]  /*3550*/  LEA R37, R21, R31, 0x1 ;  /* 0x0000001f15257211 */ /* 0x000fe200078e08ff */
[----:B------:R3:W-:Y:S01]  /*3560*/  STG.E.U16 desc[UR8][R12.64], R52 ;  /* 0x000000340c007986 */ /* 0x0007e2000c101508 */
[----:B--2---:R-:W-:-:S02]  /*3570*/  LEA.HI.X.SX32 R25, R35, R0, 0x1, P4 ;  /* 0x0000000023197211 */ /* 0x004fc400020f0eff */
[-C--:B------:R-:W-:Y:S01]  /*3580*/  LEA R28, P4, R29, R20.reuse, 0x1 ;  /* 0x000000141d1c7211 */ /* 0x080fe200078808ff */
[----:B------:R-:W-:Y:S01]  /*3590*/  IMAD R39, R21, 0x2, R37 ;  /* 0x0000000215277824 */ /* 0x000fe200078e0225 */
[----:B------:R-:W-:Y:S01]  /*35a0*/  LEA R22, P5, R33, R20, 0x1 ;  /* 0x0000001421167211 */ /* 0x000fe200078a08ff */
[----:B------:R-:W-:Y:S01]  /*35b0*/  STG.E.U16 desc[UR8][R24.64], R54 ;  /* 0x0000003618007986 */ /* 0x000fe2000c101508 */
[----:B------:R-:W-:Y:S02]  /*35c0*/  LEA.HI.X.SX32 R29, R29, R0, 0x1, P4 ;  /* 0x000000001d1d7211 */ /* 0x000fe400020f0eff */
[----:B------:R-:W-:Y:S01]  /*35d0*/  LEA R43, R21, R39, 0x1 ;  /* 0x00000027152b7211 */ /* 0x000fe200078e08ff */
[----:B0-----:R0:W-:Y:S01]  /*35e0*/  STG.E.U16 desc[UR8][R14.64], R16 ;  /* 0x000000100e007986 */ /* 0x0011e2000c101508 */
[----:B------:R-:W-:Y:S01]  /*35f0*/  LEA R32, P4, R37, R20, 0x1 ;  /* 0x0000001425207211 */ /* 0x000fe200078808ff */
[----:B---3--:R-:W2:Y:S01]  /*3600*/  LDC.64 R12, c[0x0][0x3a0] ;  /* 0x0000e800ff0c7b82 */ /* 0x008ea20000000a00 */
[----:B------:R-:W-:Y:S01]  /*3610*/  LEA.HI.X.SX32 R23, R33, R0, 0x1, P5 ;  /* 0x0000000021177211 */ /* 0x000fe200028f0eff */
[----:B------:R-:W-:Y:S01]  /*3620*/  IMAD R7, R21, 0x2, R43 ;  /* 0x0000000215077824 */ /* 0x000fe200078e022b */
[----:B------:R-:W-:Y:S01]  /*3630*/  LEA R34, P5, R39, R20, 0x1 ;  /* 0x0000001427227211 */ /* 0x000fe200078a08ff */
[----:B------:R-:W-:Y:S01]  /*3640*/  STG.E.U16 desc[UR8][R28.64], R17 ;  /* 0x000000111c007986 */ /* 0x000fe2000c101508 */
[----:B------:R-:W-:-:S02]  /*3650*/  LEA.HI.X.SX32 R33, R37, R0, 0x1, P4 ;  /* 0x0000000025217211 */ /* 0x000fc400020f0eff */
[----:B------:R-:W-:Y:S01]  /*3660*/  LEA R41, R21, R7, 0x1 ;  /* 0x0000000715297211 */ /* 0x000fe200078e08ff */
[----:B------:R3:W-:Y:S01]  /*3670*/  STG.E.U16 desc[UR8][R22.64], R18 ;  /* 0x0000001216007986 */ /* 0x0007e2000c101508 */
[-C--:B------:R-:W-:Y:S02]  /*3680*/  LEA R38, P4, R7, R20.reuse, 0x1 ;  /* 0x0000001407267211 */ /* 0x080fe400078808ff */
[----:B------:R-:W-:Y:S01]  /*3690*/  LEA R30, P3, R31, R20, 0x1 ;  /* 0x000000141f1e7211 */ /* 0x000fe200078608ff */
[----:B------:R-:W-:Y:S01]  /*36a0*/  IMAD R45, R21, 0x2, R41 ;  /* 0x00000002152d7824 */ /* 0x000fe200078e0229 */
[-C--:B------:R-:W-:Y:S02]  /*36b0*/  LEA.HI.X.SX32 R35, R39, R0.reuse, 0x1, P5 ;  /* 0x0000000027237211 */ /* 0x080fe400028f0eff */
[----:B------:R-:W-:Y:S02]  /*36c0*/  LEA.HI.X.SX32 R39, R7, R0, 0x1, P4 ;  /* 0x0000000007277211 */ /* 0x000fe400020f0eff */
[----:B------:R-:W-:-:S02]  /*36d0*/  LEA R47, R21, R45, 0x1 ;  /* 0x0000002d152f7211 */ /* 0x000fc400078e08ff */
[----:B------:R-:W-:Y:S02]  /*36e0*/  LEA.HI.X.SX32 R31, R31, R0, 0x1, P3 ;  /* 0x000000001f1f7211 */ /* 0x000fe400018f0eff */
[-C--:B------:R-:W-:Y:S01]  /*36f0*/  LEA R36, P3, R43, R20.reuse, 0x1 ;  /* 0x000000142b247211 */ /* 0x080fe200078608ff */
[----:B------:R-:W-:Y:S01]  /*3700*/  IMAD R49, R21, 0x2, R47 ;  /* 0x0000000215317824 */ /* 0x000fe200078e022f */
[----:B------:R-:W-:Y:S01]  /*3710*/  LEA R40, P5, R41, R20, 0x1 ;  /* 0x0000001429287211 */ /* 0x000fe200078a08ff */
[----:B------:R-:W-:Y:S01]  /*3720*/  STG.E.U16 desc[UR8][R30.64], R19 ;  /* 0x000000131e007986 */ /* 0x000fe2000c101508 */
[-C--:B------:R-:W-:Y:S02]  /*3730*/  LEA.HI.X.SX32 R37, R43, R0.reuse, 0x1, P3 ;  /* 0x000000002b257211 */ /* 0x080fe400018f0eff */
[----:B------:R-:W-:Y:S02]  /*3740*/  LEA R51, R21, R49, 0x1 ;  /* 0x0000003115337211 */ /* 0x000fe400078e08ff */
[----:B------:R-:W-:-:S02]  /*3750*/  LEA.HI.X.SX32 R41, R41, R0, 0x1, P5 ;  /* 0x0000000029297211 */ /* 0x000fc400028f0eff */
[-C--:B------:R-:W-:Y:S01]  /*3760*/  LEA R26, P3, R45, R20.reuse, 0x1 ;  /* 0x000000142d1a7211 */ /* 0x080fe200078608ff */
[----:B------:R-:W-:Y:S01]  /*3770*/  IMAD R7, R21, 0x2, R51 ;  /* 0x0000000215077824 */ /* 0x000fe200078e0233 */
[-C--:B------:R-:W-:Y:S02]  /*3780*/  LEA R42, P4, R47, R20.reuse, 0x1 ;  /* 0x000000142f2a7211 */ /* 0x080fe400078808ff */
[----:B------:R-:W-:Y:S02]  /*3790*/  LEA R44, P5, R49, R20, 0x1 ;  /* 0x00000014312c7211 */ /* 0x000fe400078a08ff */
[----:B------:R-:W-:Y:S02]  /*37a0*/  LEA R53, R21, R7, 0x1 ;  /* 0x0000000715357211 */ /* 0x000fe400078e08ff */
[-C--:B------:R-:W-:Y:S02]  /*37b0*/  LEA.HI.X.SX32 R27, R45, R0.reuse, 0x1, P3 ;  /* 0x000000002d1b7211 */ /* 0x080fe400018f0eff */
[-C--:B------:R-:W-:Y:S01]  /*37c0*/  LEA.HI.X.SX32 R43, R47, R0.reuse, 0x1, P4 ;  /* 0x000000002f2b7211 */ /* 0x080fe200020f0eff */
[----:B------:R-:W-:Y:S01]  /*37d0*/  IMAD R21, R21, 0x2, R53 ;  /* 0x0000000215157824 */ /* 0x000fe200078e0235 */
[----:B------:R-:W-:-:S02]  /*37e0*/  LEA.HI.X.SX32 R45, R49, R0, 0x1, P5 ;  /* 0x00000000312d7211 */ /* 0x000fc400028f0eff */
[-C--:B------:R-:W-:Y:S02]  /*37f0*/  LEA R46, P3, R51, R20.reuse, 0x1 ;  /* 0x00000014332e7211 */ /* 0x080fe400078608ff */
[-C--:B------:R-:W-:Y:S02]  /*3800*/  LEA R48, P4, R7, R20.reuse, 0x1 ;  /* 0x0000001407307211 */ /* 0x080fe400078808ff */
[-C--:B------:R-:W-:Y:S02]  /*3810*/  LEA R50, P5, R53, R20.reuse, 0x1 ;  /* 0x0000001435327211 */ /* 0x080fe400078a08ff */
[----:B------:R-:W-:Y:S02]  /*3820*/  LEA R20, P6, R21, R20, 0x1 ;  /* 0x0000001415147211 */ /* 0x000fe400078c08ff */
[-C--:B------:R-:W-:Y:S02]  /*3830*/  LEA.HI.X.SX32 R47, R51, R0.reuse, 0x1, P3 ;  /* 0x00000000332f7211 */ /* 0x080fe400018f0eff */
[----:B------:R-:W-:-:S02]  /*3840*/  LEA.HI.X.SX32 R49, R7, R0, 0x1, P4 ;  /* 0x0000000007317211 */ /* 0x000fc400020f0eff */
[-C--:B------:R-:W-:Y:S02]  /*3850*/  LEA.HI.X.SX32 R51, R53, R0.reuse, 0x1, P5 ;  /* 0x0000000035337211 */ /* 0x080fe400028f0eff */
[----:B------:R-:W-:Y:S02]  /*3860*/  LEA.HI.X.SX32 R21, R21, R0, 0x1, P6 ;  /* 0x0000000015157211 */ /* 0x000fe400030f0eff */
[----:B------:R-:W-:Y:S02]  /*3870*/  PRMT R0, R16, 0x7632, R0 ;  /* 0x0000763210007816 */ /* 0x000fe40000000000 */
[----:B------:R-:W-:Y:S02]  /*3880*/  PRMT R7, R17, 0x7632, R7 ;  /* 0x0000763211077816 */ /* 0x000fe40000000007 */
[----:B0-----:R-:W-:Y:S01]  /*3890*/  PRMT R15, R18, 0x7632, R15 ;  /* 0x00007632120f7816 */ /* 0x001fe2000000000f */
[----:B------:R0:W-:Y:S01]  /*38a0*/  STG.E.U16 desc[UR8][R32.64], R0 ;  /* 0x0000000020007986 */ /* 0x0001e2000c101508 */
[----:B---3--:R-:W-:-:S02]  /*38b0*/  PRMT R23, R19, 0x7632, R23 ;  /* 0x0000763213177816 */ /* 0x008fc40000000017 */
[----:B-1----:R-:W-:Y:S01]  /*38c0*/  PRMT R14, R8, 0x7632, R14 ;  /* 0x00007632080e7816 */ /* 0x002fe2000000000e */
[----:B------:R1:W-:Y:S01]  /*38d0*/  STG.E.U16 desc[UR8][R34.64], R7 ;  /* 0x0000000722007986 */ /* 0x0003e2000c101508 */
[----:B------:R-:W-:Y:S02]  /*38e0*/  PRMT R24, R9, 0x7632, R24 ;  /* 0x0000763209187816 */ /* 0x000fe40000000018 */
[----:B------:R-:W-:Y:S01]  /*38f0*/  PRMT R25, R10, 0x7632, R25 ;  /* 0x000076320a197816 */ /* 0x000fe20000000019 */
[----:B------:R3:W-:Y:S04]  /*3900*/  STG.E.U16 desc[UR8][R36.64], R15 ;  /* 0x0000000f24007986 */ /* 0x0007e8000c101508 */
[----:B------:R3:W-:Y:S01]  /*3910*/  STG.E.U16 desc[UR8][R38.64], R23 ;  /* 0x0000001726007986 */ /* 0x0007e2000c101508 */
[----:B0-----:R-:W-:-:S02]  /*3920*/  LOP3.LUT R0, R4, 0x3f8, RZ, 0xc0, !PT ;  /* 0x000003f804007812 */ /* 0x001fc400078ec0ff */
[----:B--2---:R-:W-:Y:S01]  /*3930*/  IADD3 R4, P0, P1, R5, UR7, R12 ;  /* 0x0000000705047c10 */ /* 0x004fe2000f91e00c */
[----:B------:R3:W-:Y:S01]  /*3940*/  STG.E.U16 desc[UR8][R40.64], R8 ;  /* 0x0000000828007986 */ /* 0x0007e2000c101508 */
[----:B-1----:R-:W-:Y:S02]  /*3950*/  PRMT R7, R11, 0x7632, R7 ;  /* 0x000076320b077816 */ /* 0x002fe40000000007 */
[----:B------:R-:W-:Y:S01]  /*3960*/  IADD3.X R5, PT, PT, R2, UR5, R13, P0, P1 ;  /* 0x0000000502057c10 */ /* 0x000fe200087e240d */
[----:B------:R3:W-:Y:S04]  /*3970*/  STG.E.U16 desc[UR8][R26.64], R9 ;  /* 0x000000091a007986 */ /* 0x0007e8000c101508 */
[----:B------:R3:W-:Y:S04]  /*3980*/  STG.E.U16 desc[UR8][R42.64], R10 ;  /* 0x0000000a2a007986 */ /* 0x0007e8000c101508 */
[----:B------:R3:W-:Y:S04]  /*3990*/  STG.E.U16 desc[UR8][R44.64], R11 ;  /* 0x0000000b2c007986 */ /* 0x0007e8000c101508 */
[----:B------:R3:W-:Y:S04]  /*39a0*/  STG.E.U16 desc[UR8][R46.64], R14 ;  /* 0x0000000e2e007986 */ /* 0x0007e8000c101508 */
[----:B------:R3:W-:Y:S04]  /*39b0*/  STG.E.U16 desc[UR8][R48.64], R24 ;  /* 0x0000001830007986 */ /* 0x0007e8000c101508 */
[----:B------:R3:W-:Y:S04]  /*39c0*/  STG.E.U16 desc[UR8][R50.64], R25 ;  /* 0x0000001932007986 */ /* 0x0007e8000c101508 */
[----:B------:R3:W-:Y:S01]  /*39d0*/  STG.E.U16 desc[UR8][R20.64], R7 ;  /* 0x0000000714007986 */ /* 0x0007e2000c101508 */
[----:B------:R-:W-:Y:S06]  /*39e0*/  BAR.SYNC.DEFER_BLOCKING 0x0 ;  /* 0x0000000000007b1d */ /* 0x000fec0000010000 */
[----:B------:R3:W-:Y:S02]  /*39f0*/  STS.64 [R0+UR6], R80 ;  /* 0x0000005000007988 */ /* 0x0007e40008000a06 */
[----:B------:R-:W-:Y:S06]  /*3a00*/  BAR.SYNC.DEFER_BLOCKING 0x0 ;  /* 0x0000000000007b1d */ /* 0x000fec0000010000 */
[----:B------:R-:W-:Y:S05]  /*3a10*/  @P2 EXIT ;  /* 0x000000000000294d */ /* 0x000fea0003800000 */
[----:B------:R-:W0:Y:S04]  /*3a20*/  LDS R3, [R3] ;  /* 0x0000000003037984 */ /* 0x000e280000000800 */
[----:B0-----:R-:W-:Y:S01]  /*3a30*/  STG.E desc[UR8][R4.64], R3 ;  /* 0x0000000304007986 */ /* 0x001fe2000c101908 */
[----:B------:R-:W-:Y:S05]  /*3a40*/  EXIT ;  /* 0x000000000000794d */ /* 0x000fea0003800000 */
.L_x_2:
[----:B------:R-:W-:-:S00]  /*3a50*/  BRA `(.L_x_2) ;  /* 0xfffffffc00fc7947 */ /* 0x000fc0000383ffff */
[----:B------:R-:W-:-:S00]  /*3a60*/  NOP ;  /* 0x0000000000007918 */ /* 0x000fc00000000000 */
        /* <DEDUP_REMOVED lines=9> */
.L_x_3:


//--------------------- .nv.global.init           --------------------------
	.section	.nv.global.init,"aw",@progbits
.nv.global.init:
	.type		_$_str,@object
	.size		_$_str,(.L_0 - _$_str)
_$_str:
        /*0000*/ 	.byte	0x5f, 0x5f, 0x43, 0x55, 0x44, 0x41, 0x5f, 0x46, 0x54, 0x5a, 0x00
.L_0:


//--------------------- .nv.shared.attn_fwd       --------------------------
	.section	.nv.shared.attn_fwd,"aw",@nobits
	.sectionflags	@""
	.align	16
	.zero		1024


//--------------------- .nv.shared.reserved.0     --------------------------
	.section	.nv.shared.reserved.0,"aw",@nobits
	.weak		__nv_reservedSMEM_offset_0_alias
	.size		__nv_reservedSMEM_offset_0_alias, 0, 64
	.other		__nv_reservedSMEM_offset_0_alias,@"STO_CUDA_RESERVED_SHARED STV_DEFAULT"
__nv_reservedSMEM_offset_0_alias:
	.zero		0
	.zero		64


//--------------------- .nv.constant0.attn_fwd    --------------------------
	.section	.nv.constant0.attn_fwd,"a",@progbits
	.sectionflags	@""
	.align	4
.nv.constant0.attn_fwd:
	.zero		1032


//--------------------- SYMBOLS --------------------------

	.type		.nv.reservedSmem.offset0,@object
	.size		.nv.reservedSmem.offset0,0x4
	.type		.nv.reservedSmem.cap,@object
	.size		.nv.reservedSmem.cap,0x4
